// auto-generated by cutlass_sweep.gemm — config: {"arch": "sm_90", "cluster_m": 2, "cluster_n": 1, "dtype": "e4m3", "dtype_b": "e4m3", "layout": "nt", "stages": 0, "tile_k": 256, "tile_m": 128, "tile_n": 48}
#include "cutlass/cutlass.h"
#include "cutlass/gemm/collective/collective_builder.hpp"
#include "cutlass/gemm/device/gemm_universal_adapter.h"
#include "cutlass/gemm/kernel/gemm_universal.hpp"
#include "cutlass/epilogue/collective/collective_builder.hpp"

using ElemA = cutlass::float_e4m3_t;
using ElemB = cutlass::float_e4m3_t;
using ElemCD = cutlass::float_e4m3_t;
using Acc  = float;
using TileShape    = cute::Shape<cute::_128, cute::_48, cute::_256>;
using ClusterShape = cute::Shape<cute::_2, cute::_1, cute::_1>;

using CollectiveEpilogue = typename cutlass::epilogue::collective::CollectiveBuilder<
    cutlass::arch::Sm90, cutlass::arch::OpClassTensorOp,
    TileShape, ClusterShape,
    cutlass::epilogue::collective::EpilogueTileAuto,
    Acc, Acc,
    ElemCD, cutlass::layout::RowMajor, 128 / cutlass::sizeof_bits<ElemCD>::value,
    ElemCD, cutlass::layout::RowMajor, 128 / cutlass::sizeof_bits<ElemCD>::value,
    cutlass::epilogue::collective::EpilogueScheduleAuto
  >::CollectiveOp;

using CollectiveMainloop = typename cutlass::gemm::collective::CollectiveBuilder<
    cutlass::arch::Sm90, cutlass::arch::OpClassTensorOp,
    ElemA, cutlass::layout::RowMajor, 128 / cutlass::sizeof_bits<ElemA>::value,
    ElemB, cutlass::layout::ColumnMajor, 128 / cutlass::sizeof_bits<ElemB>::value,
    Acc,
    TileShape, ClusterShape,
    cutlass::gemm::collective::StageCountAutoCarveout<static_cast<int>(sizeof(typename CollectiveEpilogue::SharedStorage))>,
    cutlass::gemm::collective::KernelScheduleAuto
  >::CollectiveOp;

using GemmKernel = cutlass::gemm::kernel::GemmUniversal<
    cute::Shape<int,int,int,int>,
    CollectiveMainloop,
    CollectiveEpilogue
>;
using Gemm = cutlass::gemm::device::GemmUniversalAdapter<GemmKernel>;

// Force the device kernel symbol into the cubin without needing a host main.
auto* _anchor = &cutlass::device_kernel<GemmKernel>;


// ===== COMPILED SASS (sm_90a) =====

	.target	sm_90a

	.elftype	@"ET_EXEC"


//--------------------- .note.nv.tkinfo           --------------------------
	.section	.note.nv.tkinfo,"",@"SHT_NOTE"
	.sectionflags	@"SHF_NOTE_NV_TKINFO"
	.tkinfo
        /*0018*/ 	.word	0x00000002
        /*0030*/ 	.string	""
        /*0030*/ 	.string	"ptxas"
        /*0030*/ 	.string	"Cuda compilation tools, release 13.0, V13.0.88"
        /*0030*/ 	.string	"Build cuda_13.0.r13.0/compiler.36424714_0"
        /*0030*/ 	.string	"-arch sm_90a -m 64 "



//--------------------- .note.nv.cuinfo           --------------------------
	.section	.note.nv.cuinfo,"",@"SHT_NOTE"
	.sectionflags	@"SHF_NOTE_NV_CUINFO"
        /*0018*/ 	.short	0x0002
        /*001a*/ 	.short	0x005a
        /*001c*/ 	.short	0x0082
	.zero		2


//--------------------- .nv.info                  --------------------------
	.section	.nv.info,"",@"SHT_CUDA_INFO"
	.align	4


	//----- nvinfo : EIATTR_REGCOUNT
	.align		4
        /*0000*/ 	.byte	0x04, 0x2f
        /*0002*/ 	.short	(.L_12 - .L_11)
	.align		4
.L_11:
        /*0004*/ 	.word	index@(_ZN7cutlass13device_kernelINS_4gemm6kernel13GemmUniversalIN4cute5tupleIJiiiiEEENS1_10collective13CollectiveMmaINS1_37MainloopSm90TmaGmmaWarpSpecializedFP8ILi5ENS5_IJNS4_1CILi2EEENSA_ILi1EEESC_EEENS1_35KernelTmaWarpSpecializedCooperativeEEENS5_IJNSA_ILi128EEENSA_ILi48EEENSA_ILi256EEEEEENS_12float_e4m3_tENS5_IJlSC_lEEESK_SL_NS4_8TiledMMAINS4_8MMA_AtomIJNS4_4SM904GMMA30MMA_64x16x32_F32E4M3E4M3_SS_TNILNSP_7ScaleInE1ELSR_1EEEEEENS4_6LayoutISD_NS5_IJSC_NSA_ILi0EEESV_EEEEENS5_IJNS4_10UnderscoreESY_SY_EEEEENS4_13SM90_TMA_LOADENS4_14ComposedLayoutINS4_7SwizzleILi3ELi4ELi3EEENS4_18smem_ptr_flag_bitsILi8EEENSU_INS5_IJNSA_ILi8EEESG_EEENS5_IJSG_SC_EEEEEEEvNS4_8identityENS4_23SM90_TMA_LOAD_MULTICASTES1B_vS1C_EENS_8epilogue10collective6detail29Sm90TmaWarpSpecializedAdapterINS1G_15DefaultEpilogueISK_SL_SL_NS1F_6thread17LinearCombinationISK_Li1EffLNS1K_9ScaleType4KindE0ELNS_15FloatRoundStyleE2ESK_EENS1_15EpilogueDefaultEEEEEvvEEEEvNT_6ParamsE)
        /*0008*/ 	.word	0x000000a8


	//----- nvinfo : EIATTR_FRAME_SIZE
	.align		4
.L_12:
        /*000c*/ 	.byte	0x04, 0x11
        /*000e*/ 	.short	(.L_14 - .L_13)
	.align		4
.L_13:
        /*0010*/ 	.word	index@(_ZN7cutlass13device_kernelINS_4gemm6kernel13GemmUniversalIN4cute5tupleIJiiiiEEENS1_10collective13CollectiveMmaINS1_37MainloopSm90TmaGmmaWarpSpecializedFP8ILi5ENS5_IJNS4_1CILi2EEENSA_ILi1EEESC_EEENS1_35KernelTmaWarpSpecializedCooperativeEEENS5_IJNSA_ILi128EEENSA_ILi48EEENSA_ILi256EEEEEENS_12float_e4m3_tENS5_IJlSC_lEEESK_SL_NS4_8TiledMMAINS4_8MMA_AtomIJNS4_4SM904GMMA30MMA_64x16x32_F32E4M3E4M3_SS_TNILNSP_7ScaleInE1ELSR_1EEEEEENS4_6LayoutISD_NS5_IJSC_NSA_ILi0EEESV_EEEEENS5_IJNS4_10UnderscoreESY_SY_EEEEENS4_13SM90_TMA_LOADENS4_14ComposedLayoutINS4_7SwizzleILi3ELi4ELi3EEENS4_18smem_ptr_flag_bitsILi8EEENSU_INS5_IJNSA_ILi8EEESG_EEENS5_IJSG_SC_EEEEEEEvNS4_8identityENS4_23SM90_TMA_LOAD_MULTICASTES1B_vS1C_EENS_8epilogue10collective6detail29Sm90TmaWarpSpecializedAdapterINS1G_15DefaultEpilogueISK_SL_SL_NS1F_6thread17LinearCombinationISK_Li1EffLNS1K_9ScaleType4KindE0ELNS_15FloatRoundStyleE2ESK_EENS1_15EpilogueDefaultEEEEEvvEEEEvNT_6ParamsE)
        /*0014*/ 	.word	0x00000000


	//----- nvinfo : EIATTR_MIN_STACK_SIZE
	.align		4
.L_14:
        /*0018*/ 	.byte	0x04, 0x12
        /*001a*/ 	.short	(.L_16 - .L_15)
	.align		4
.L_15:
        /*001c*/ 	.word	index@(_ZN7cutlass13device_kernelINS_4gemm6kernel13GemmUniversalIN4cute5tupleIJiiiiEEENS1_10collective13CollectiveMmaINS1_37MainloopSm90TmaGmmaWarpSpecializedFP8ILi5ENS5_IJNS4_1CILi2EEENSA_ILi1EEESC_EEENS1_35KernelTmaWarpSpecializedCooperativeEEENS5_IJNSA_ILi128EEENSA_ILi48EEENSA_ILi256EEEEEENS_12float_e4m3_tENS5_IJlSC_lEEESK_SL_NS4_8TiledMMAINS4_8MMA_AtomIJNS4_4SM904GMMA30MMA_64x16x32_F32E4M3E4M3_SS_TNILNSP_7ScaleInE1ELSR_1EEEEEENS4_6LayoutISD_NS5_IJSC_NSA_ILi0EEESV_EEEEENS5_IJNS4_10UnderscoreESY_SY_EEEEENS4_13SM90_TMA_LOADENS4_14ComposedLayoutINS4_7SwizzleILi3ELi4ELi3EEENS4_18smem_ptr_flag_bitsILi8EEENSU_INS5_IJNSA_ILi8EEESG_EEENS5_IJSG_SC_EEEEEEEvNS4_8identityENS4_23SM90_TMA_LOAD_MULTICASTES1B_vS1C_EENS_8epilogue10collective6detail29Sm90TmaWarpSpecializedAdapterINS1G_15DefaultEpilogueISK_SL_SL_NS1F_6thread17LinearCombinationISK_Li1EffLNS1K_9ScaleType4KindE0ELNS_15FloatRoundStyleE2ESK_EENS1_15EpilogueDefaultEEEEEvvEEEEvNT_6ParamsE)
        /*0020*/ 	.word	0x00000000
.L_16:


//--------------------- .nv.compat                --------------------------
	.section	.nv.compat,"",@"SHT_CUDA_COMPAT_INFO"
	.align	4
        /*0000*/ 	.byte	0x02, 0x09, 0x01, 0x00, 0x02, 0x02, 0x04, 0x00, 0x02, 0x05, 0x05, 0x00, 0x03, 0x07, 0x01, 0x01
        /*0010*/ 	.byte	0x02, 0x03, 0x01, 0x00, 0x02, 0x06, 0x01, 0x00, 0x04, 0x0b, 0x08, 0x00, 0x00, 0x00, 0x00, 0x00
        /*0020*/ 	.byte	0x00, 0x00, 0x00, 0x00


//--------------------- .nv.info._ZN7cutlass13device_kernelINS_4gemm6kernel13GemmUniversalIN4cute5tupleIJiiiiEEENS1_10collective13CollectiveMmaINS1_37MainloopSm90TmaGmmaWarpSpecializedFP8ILi5ENS5_IJNS4_1CILi2EEENSA_ILi1EEESC_EEENS1_35KernelTmaWarpSpecializedCooperativeEEENS5_IJNSA_ILi128EEENSA_ILi48EEENSA_ILi256EEEEEENS_12float_e4m3_tENS5_IJlSC_lEEESK_SL_NS4_8TiledMMAINS4_8MMA_AtomIJNS4_4SM904GMMA30MMA_64x16x32_F32E4M3E4M3_SS_TNILNSP_7ScaleInE1ELSR_1EEEEEENS4_6LayoutISD_NS5_IJSC_NSA_ILi0EEESV_EEEEENS5_IJNS4_10UnderscoreESY_SY_EEEEENS4_13SM90_TMA_LOADENS4_14ComposedLayoutINS4_7SwizzleILi3ELi4ELi3EEENS4_18smem_ptr_flag_bitsILi8EEENSU_INS5_IJNSA_ILi8EEESG_EEENS5_IJSG_SC_EEEEEEEvNS4_8identityENS4_23SM90_TMA_LOAD_MULTICASTES1B_vS1C_EENS_8epilogue10collective6detail29Sm90TmaWarpSpecializedAdapterINS1G_15DefaultEpilogueISK_SL_SL_NS1F_6thread17LinearCombinationISK_Li1EffLNS1K_9ScaleType4KindE0ELNS_15FloatRoundStyleE2ESK_EENS1_15EpilogueDefaultEEEEEvvEEEEvNT_6ParamsE --------------------------
	.section	.nv.info._ZN7cutlass13device_kernelINS_4gemm6kernel13GemmUniversalIN4cute5tupleIJiiiiEEENS1_10collective13CollectiveMmaINS1_37MainloopSm90TmaGmmaWarpSpecializedFP8ILi5ENS5_IJNS4_1CILi2EEENSA_ILi1EEESC_EEENS1_35KernelTmaWarpSpecializedCooperativeEEENS5_IJNSA_ILi128EEENSA_ILi48EEENSA_ILi256EEEEEENS_12float_e4m3_tENS5_IJlSC_lEEESK_SL_NS4_8TiledMMAINS4_8MMA_AtomIJNS4_4SM904GMMA30MMA_64x16x32_F32E4M3E4M3_SS_TNILNSP_7ScaleInE1ELSR_1EEEEEENS4_6LayoutISD_NS5_IJSC_NSA_ILi0EEESV_EEEEENS5_IJNS4_10UnderscoreESY_SY_EEEEENS4_13SM90_TMA_LOADENS4_14ComposedLayoutINS4_7SwizzleILi3ELi4ELi3EEENS4_18smem_ptr_flag_bitsILi8EEENSU_INS5_IJNSA_ILi8EEESG_EEENS5_IJSG_SC_EEEEEEEvNS4_8identityENS4_23SM90_TMA_LOAD_MULTICASTES1B_vS1C_EENS_8epilogue10collective6detail29Sm90TmaWarpSpecializedAdapterINS1G_15DefaultEpilogueISK_SL_SL_NS1F_6thread17LinearCombinationISK_Li1EffLNS1K_9ScaleType4KindE0ELNS_15FloatRoundStyleE2ESK_EENS1_15EpilogueDefaultEEEEEvvEEEEvNT_6ParamsE,"",@"SHT_CUDA_INFO"
	.sectionflags	@""
	.align	4


	//----- nvinfo : EIATTR_CUDA_API_VERSION
	.align		4
        /*0000*/ 	.byte	0x04, 0x37
        /*0002*/ 	.short	(.L_18 - .L_17)
.L_17:
        /*0004*/ 	.word	0x00000082


	//----- nvinfo : EIATTR_KPARAM_INFO
	.align		4
.L_18:
        /*0008*/ 	.byte	0x04, 0x17
        /*000a*/ 	.short	(.L_20 - .L_19)
.L_19:
        /*000c*/ 	.word	0x00000000
        /*0010*/ 	.short	0x0000
        /*0012*/ 	.short	0x0070
        /*0014*/ 	.byte	0x00, 0xf0, 0x01, 0x10


	//----- nvinfo : EIATTR_SPARSE_MMA_MASK
	.align		4
.L_20:
        /*0018*/ 	.byte	0x03, 0x50
        /*001a*/ 	.short	0x0000


	//----- nvinfo : EIATTR_MAXREG_COUNT
	.align		4
        /*001c*/ 	.byte	0x03, 0x1b
        /*001e*/ 	.short	0x00a8


	//----- nvinfo : EIATTR_NUM_BARRIERS
	.align		4
        /*0020*/ 	.byte	0x02, 0x4c
        /*0022*/ 	.byte	0x01
	.zero		1


	//----- nvinfo : EIATTR_MERCURY_ISA_VERSION
	.align		4
        /*0024*/ 	.byte	0x03, 0x5f
        /*0026*/ 	.short	0x0101


	//----- nvinfo : EIATTR_INT_WARP_WIDE_INSTR_OFFSETS
	.align		4
        /*0028*/ 	.byte	0x04, 0x31
        /*002a*/ 	.short	(.L_22 - .L_21)


	//   ....[0]....
.L_21:
        /*002c*/ 	.word	0x000004c0


	//   ....[1]....
        /*0030*/ 	.word	0x000004f0


	//   ....[2]....
        /*0034*/ 	.word	0x00000690


	//----- nvinfo : EIATTR_COOP_GROUP_MASK_REGIDS
	.align		4
.L_22:
        /*0038*/ 	.byte	0x04, 0x29
        /*003a*/ 	.short	(.L_24 - .L_23)


	//   ....[0]....
.L_23:
        /*003c*/ 	.word	0xffffffff


	//   ....[1]....
        /*0040*/ 	.word	0xffffffff


	//   ....[2]....
        /*0044*/ 	.word	0xffffffff


	//   ....[3]....
        /*0048*/ 	.word	0xffffffff


	//   ....[4]....
        /*004c*/ 	.word	0xffffffff


	//   ....[5]....
        /*0050*/ 	.word	0xffffffff


	//----- nvinfo : EIATTR_COOP_GROUP_INSTR_OFFSETS
	.align		4
.L_24:
        /*0054*/ 	.byte	0x04, 0x28
        /*0056*/ 	.short	(.L_26 - .L_25)


	//   ....[0]....
.L_25:
        /*0058*/ 	.word	0x00000060


	//   ....[1]....
        /*005c*/ 	.word	0x00000070


	//   ....[2]....
        /*0060*/ 	.word	0x00000130


	//   ....[3]....
        /*0064*/ 	.word	0x000002f0


	//   ....[4]....
        /*0068*/ 	.word	0x00000810


	//   ....[5]....
        /*006c*/ 	.word	0x00001280


	//----- nvinfo : EIATTR_REG_RECONFIG
	.align		4
.L_26:
        /*0070*/ 	.byte	0x01, 0x54
	.zero		2


	//----- nvinfo : EIATTR_MBARRIER_INSTR_OFFSETS
	.align		4
        /*0074*/ 	.byte	0x04, 0x39
        /*0076*/ 	.short	(.L_28 - .L_27)


	//   ....[0]....
.L_27:
        /*0078*/ 	.word	0x00000230
        /*007c*/ 	.word	0x000000ff
        /*0080*/ 	.word	0x00000000
        /*0084*/ 	.short	0x0100
        /*0086*/ 	.byte	0x08
	.zero		1


	//   ....[1]....
        /*0088*/ 	.word	0x00000240
        /*008c*/ 	.word	0x000000ff
        /*0090*/ 	.word	0x00000028
        /*0094*/ 	.short	0x0100
        /*0096*/ 	.byte	0x08
	.zero		1


	//   ....[2]....
        /*0098*/ 	.word	0x00000250
        /*009c*/ 	.word	0x000000ff
        /*00a0*/ 	.word	0x00000008
        /*00a4*/ 	.short	0x0100
        /*00a6*/ 	.byte	0x08
	.zero		1


	//   ....[3]....
        /*00a8*/ 	.word	0x00000260
        /*00ac*/ 	.word	0x000000ff
        /*00b0*/ 	.word	0x00000030
        /*00b4*/ 	.short	0x0100
        /*00b6*/ 	.byte	0x08
	.zero		1


	//   ....[4]....
        /*00b8*/ 	.word	0x00000270
        /*00bc*/ 	.word	0x000000ff
        /*00c0*/ 	.word	0x00000010
        /*00c4*/ 	.short	0x0100
        /*00c6*/ 	.byte	0x08
	.zero		1


	//   ....[5]....
        /*00c8*/ 	.word	0x00000280
        /*00cc*/ 	.word	0x000000ff
        /*00d0*/ 	.word	0x00000038
        /*00d4*/ 	.short	0x0100
        /*00d6*/ 	.byte	0x08
	.zero		1


	//   ....[6]....
        /*00d8*/ 	.word	0x00000290
        /*00dc*/ 	.word	0x000000ff
        /*00e0*/ 	.word	0x00000018
        /*00e4*/ 	.short	0x0100
        /*00e6*/ 	.byte	0x08
	.zero		1


	//   ....[7]....
        /*00e8*/ 	.word	0x000002a0
        /*00ec*/ 	.word	0x000000ff
        /*00f0*/ 	.word	0x00000040
        /*00f4*/ 	.short	0x0100
        /*00f6*/ 	.byte	0x08
	.zero		1


	//   ....[8]....
        /*00f8*/ 	.word	0x000002b0
        /*00fc*/ 	.word	0x000000ff
        /*0100*/ 	.word	0x00000020
        /*0104*/ 	.short	0x0100
        /*0106*/ 	.byte	0x08
	.zero		1


	//   ....[9]....
        /*0108*/ 	.word	0x000002c0
        /*010c*/ 	.word	0x000000ff
        /*0110*/ 	.word	0x00000048
        /*0114*/ 	.short	0x0100
        /*0116*/ 	.byte	0x08
	.zero		1


	//   ....[10]....
        /*0118*/ 	.word	0x00000720
        /*011c*/ 	.word	0x000000ff
        /*0120*/ 	.word	0x00000060
        /*0124*/ 	.short	0x0100
        /*0126*/ 	.byte	0x06
	.zero		1


	//   ....[11]....
        /*0128*/ 	.word	0x000007b0
        /*012c*/ 	.word	0x000000ff
        /*0130*/ 	.word	0x00000068
        /*0134*/ 	.short	0x0100
        /*0136*/ 	.byte	0x06
	.zero		1


	//   ....[12]....
        /*0138*/ 	.word	0x00001540
        /*013c*/ 	.word	0x000000ff
        /*0140*/ 	.word	0x00000000
        /*0144*/ 	.short	0x010a
        /*0146*/ 	.byte	0x06
	.zero		1


	//   ....[13]....
        /*0148*/ 	.word	0x00001580
        /*014c*/ 	.word	0x000000ff
        /*0150*/ 	.word	0x00000000
        /*0154*/ 	.short	0x010a
        /*0156*/ 	.byte	0x06
	.zero		1


	//   ....[14]....
        /*0158*/ 	.word	0x00002120
        /*015c*/ 	.word	0x000000ff
        /*0160*/ 	.word	0x00000000
        /*0164*/ 	.short	0x010a
        /*0166*/ 	.byte	0x0e
	.zero		1


	//   ....[15]....
        /*0168*/ 	.word	0x00002160
        /*016c*/ 	.word	0x000000ff
        /*0170*/ 	.word	0x00000000
        /*0174*/ 	.short	0x010a
        /*0176*/ 	.byte	0x0e
	.zero		1


	//   ....[16]....
        /*0178*/ 	.word	0x00002b10
        /*017c*/ 	.word	0x0000000a
        /*0180*/ 	.word	0x00000000
        /*0184*/ 	.short	0x0101
        /*0186*/ 	.byte	0x3f
	.zero		1


	//   ....[17]....
        /*0188*/ 	.word	0x00002f30
        /*018c*/ 	.word	0x00000004
        /*0190*/ 	.word	0x00000000
        /*0194*/ 	.short	0x0101
        /*0196*/ 	.byte	0x3f
	.zero		1


	//   ....[18]....
        /*0198*/ 	.word	0x00005ed0
        /*019c*/ 	.word	0x00000012
        /*01a0*/ 	.word	0x00000028
        /*01a4*/ 	.short	0x010a
        /*01a6*/ 	.byte	0x3f
	.zero		1


	//   ....[19]....
        /*01a8*/ 	.word	0x00006320
        /*01ac*/ 	.word	0x00000004
        /*01b0*/ 	.word	0x00000068
        /*01b4*/ 	.short	0x0101
        /*01b6*/ 	.byte	0x3f
	.zero		1


	//   ....[20]....
        /*01b8*/ 	.word	0x00006a30
        /*01bc*/ 	.word	0x00000006
        /*01c0*/ 	.word	0x00000000
        /*01c4*/ 	.short	0x010a
        /*01c6*/ 	.byte	0x3f
	.zero		1


	//   ....[21]....
        /*01c8*/ 	.word	0x00006ab0
        /*01cc*/ 	.word	0x00000007
        /*01d0*/ 	.word	0x00000000
        /*01d4*/ 	.short	0x010a
        /*01d6*/ 	.byte	0x3f
	.zero		1


	//   ....[22]....
        /*01d8*/ 	.word	0x00006b40
        /*01dc*/ 	.word	0x0000000a
        /*01e0*/ 	.word	0x00000000
        /*01e4*/ 	.short	0x010a
        /*01e6*/ 	.byte	0x3f
	.zero		1


	//   ....[23]....
        /*01e8*/ 	.word	0x00006bd0
        /*01ec*/ 	.word	0x0000000b
        /*01f0*/ 	.word	0x00000000
        /*01f4*/ 	.short	0x010a
        /*01f6*/ 	.byte	0x3f
	.zero		1


	//   ....[24]....
        /*01f8*/ 	.word	0x00006c60
        /*01fc*/ 	.word	0x00000003
        /*0200*/ 	.word	0x00000000
        /*0204*/ 	.short	0x010a
        /*0206*/ 	.byte	0x3f
	.zero		1


	//   ....[25]....
        /*0208*/ 	.word	0x00006cd0
        /*020c*/ 	.word	0x00000005
        /*0210*/ 	.word	0x00000000
        /*0214*/ 	.short	0x010a
        /*0216*/ 	.byte	0x3f
	.zero		1


	//   ....[26]....
        /*0218*/ 	.word	0x00006d30
        /*021c*/ 	.word	0x0000000b
        /*0220*/ 	.word	0x00000000
        /*0224*/ 	.short	0x010a
        /*0226*/ 	.byte	0x3f
	.zero		1


	//   ....[27]....
        /*0228*/ 	.word	0x00006e00
        /*022c*/ 	.word	0x00000012
        /*0230*/ 	.word	0x00000028
        /*0234*/ 	.short	0x010a
        /*0236*/ 	.byte	0x3f
	.zero		1


	//   ....[28]....
        /*0238*/ 	.word	0x00006ed0
        /*023c*/ 	.word	0x00000006
        /*0240*/ 	.word	0x00000000
        /*0244*/ 	.short	0x010a
        /*0246*/ 	.byte	0x3f
	.zero		1


	//   ....[29]....
        /*0248*/ 	.word	0x00006f20
        /*024c*/ 	.word	0x00000007
        /*0250*/ 	.word	0x00000000
        /*0254*/ 	.short	0x010a
        /*0256*/ 	.byte	0x3f
	.zero		1


	//   ....[30]....
        /*0258*/ 	.word	0x00006f70
        /*025c*/ 	.word	0x0000000a
        /*0260*/ 	.word	0x00000000
        /*0264*/ 	.short	0x010a
        /*0266*/ 	.byte	0x3f
	.zero		1


	//   ....[31]....
        /*0268*/ 	.word	0x00006fc0
        /*026c*/ 	.word	0x0000000b
        /*0270*/ 	.word	0x00000000
        /*0274*/ 	.short	0x010a
        /*0276*/ 	.byte	0x3f
	.zero		1


	//----- nvinfo : EIATTR_NUM_MBARRIERS
	.align		4
.L_28:
        /*0278*/ 	.byte	0x03, 0x38
        /*027a*/ 	.short	0x000c


	//----- nvinfo : EIATTR_EXIT_INSTR_OFFSETS
	.align		4
        /*027c*/ 	.byte	0x04, 0x1c
        /*027e*/ 	.short	(.L_30 - .L_29)


	//   ....[0]....
.L_29:
        /*0280*/ 	.word	0x00000970


	//   ....[1]....
        /*0284*/ 	.word	0x00001150


	//   ....[2]....
        /*0288*/ 	.word	0x00005600


	//   ....[3]....
        /*028c*/ 	.word	0x00005b60


	//   ....[4]....
        /*0290*/ 	.word	0x00006cb0


	//----- nvinfo : EIATTR_MAX_THREADS
	.align		4
.L_30:
        /*0294*/ 	.byte	0x04, 0x05
        /*0296*/ 	.short	(.L_32 - .L_31)
.L_31:
        /*0298*/ 	.word	0x00000180
        /*029c*/ 	.word	0x00000001
        /*02a0*/ 	.word	0x00000001


	//----- nvinfo : EIATTR_CRS_STACK_SIZE
	.align		4
.L_32:
        /*02a4*/ 	.byte	0x04, 0x1e
        /*02a6*/ 	.short	(.L_34 - .L_33)
.L_33:
        /*02a8*/ 	.word	0x00000000


	//----- nvinfo : EIATTR_CBANK_PARAM_SIZE
	.align		4
.L_34:
        /*02ac*/ 	.byte	0x03, 0x19
        /*02ae*/ 	.short	0x0470


	//----- nvinfo : EIATTR_PARAM_CBANK
	.align		4
        /*02b0*/ 	.byte	0x04, 0x0a
        /*02b2*/ 	.short	(.L_36 - .L_35)
	.align		4
.L_35:
        /*02b4*/ 	.word	index@(.nv.constant0._ZN7cutlass13device_kernelINS_4gemm6kernel13GemmUniversalIN4cute5tupleIJiiiiEEENS1_10collective13CollectiveMmaINS1_37MainloopSm90TmaGmmaWarpSpecializedFP8ILi5ENS5_IJNS4_1CILi2EEENSA_ILi1EEESC_EEENS1_35KernelTmaWarpSpecializedCooperativeEEENS5_IJNSA_ILi128EEENSA_ILi48EEENSA_ILi256EEEEEENS_12float_e4m3_tENS5_IJlSC_lEEESK_SL_NS4_8TiledMMAINS4_8MMA_AtomIJNS4_4SM904GMMA30MMA_64x16x32_F32E4M3E4M3_SS_TNILNSP_7ScaleInE1ELSR_1EEEEEENS4_6LayoutISD_NS5_IJSC_NSA_ILi0EEESV_EEEEENS5_IJNS4_10UnderscoreESY_SY_EEEEENS4_13SM90_TMA_LOADENS4_14ComposedLayoutINS4_7SwizzleILi3ELi4ELi3EEENS4_18smem_ptr_flag_bitsILi8EEENSU_INS5_IJNSA_ILi8EEESG_EEENS5_IJSG_SC_EEEEEEEvNS4_8identityENS4_23SM90_TMA_LOAD_MULTICASTES1B_vS1C_EENS_8epilogue10collective6detail29Sm90TmaWarpSpecializedAdapterINS1G_15DefaultEpilogueISK_SL_SL_NS1F_6thread17LinearCombinationISK_Li1EffLNS1K_9ScaleType4KindE0ELNS_15FloatRoundStyleE2ESK_EENS1_15EpilogueDefaultEEEEEvvEEEEvNT_6ParamsE)
        /*02b8*/ 	.short	0x0210
        /*02ba*/ 	.short	0x0470


	//----- nvinfo : EIATTR_SW_WAR
	.align		4
.L_36:
        /*02bc*/ 	.byte	0x04, 0x36
        /*02be*/ 	.short	(.L_38 - .L_37)
.L_37:
        /*02c0*/ 	.word	0x00000008
.L_38:


//--------------------- .nv.callgraph             --------------------------
	.section	.nv.callgraph,"",@"SHT_CUDA_CALLGRAPH"
	.align	4
	.sectionentsize	8
	.align		4
        /*0000*/ 	.word	0x00000000
	.align		4
        /*0004*/ 	.word	0xffffffff
	.align		4
        /*0008*/ 	.word	0x00000000
	.align		4
        /*000c*/ 	.word	0xfffffffe
	.align		4
        /*0010*/ 	.word	0x00000000
	.align		4
        /*0014*/ 	.word	0xfffffffd
	.align		4
        /*0018*/ 	.word	0x00000000
	.align		4
        /*001c*/ 	.word	0xfffffffc


//--------------------- .nv.constant4             --------------------------
	.section	.nv.constant4,"a",@progbits
	.align	8
	.align		8
.nv.constant4:
        /*0000*/ 	.dword	_ZN40_INTERNAL_4148d1c1_4_k_cu_dd2bf144_113644cuda3std3__45__cpo5beginE
	.align		8
        /*0008*/ 	.dword	_ZN40_INTERNAL_4148d1c1_4_k_cu_dd2bf144_113644cuda3std3__45__cpo3endE
	.align		8
        /*0010*/ 	.dword	_ZN40_INTERNAL_4148d1c1_4_k_cu_dd2bf144_113644cuda3std3__45__cpo6cbeginE
	.align		8
        /*0018*/ 	.dword	_ZN40_INTERNAL_4148d1c1_4_k_cu_dd2bf144_113644cuda3std3__45__cpo4cendE
	.align		8
        /*0020*/ 	.dword	_ZN40_INTERNAL_4148d1c1_4_k_cu_dd2bf144_113644cuda3std3__442_GLOBAL__N__4148d1c1_4_k_cu_dd2bf144_113646ignoreE
	.align		8
        /*0028*/ 	.dword	_ZN40_INTERNAL_4148d1c1_4_k_cu_dd2bf144_113644cuda3std3__419piecewise_constructE
	.align		8
        /*0030*/ 	.dword	_ZN40_INTERNAL_4148d1c1_4_k_cu_dd2bf144_113644cuda3std3__48in_placeE
	.align		8
        /*0038*/ 	.dword	_ZN40_INTERNAL_4148d1c1_4_k_cu_dd2bf144_113644cuda3std6ranges3__45__cpo4swapE
	.align		8
        /*0040*/ 	.dword	_ZN40_INTERNAL_4148d1c1_4_k_cu_dd2bf144_113644cuda3std6ranges3__45__cpo9iter_moveE
	.align		8
        /*0048*/ 	.dword	_ZN40_INTERNAL_4148d1c1_4_k_cu_dd2bf144_113644cute7productE
	.align		8
        /*0050*/ 	.dword	_ZN40_INTERNAL_4148d1c1_4_k_cu_dd2bf144_113644cute1_E


//--------------------- .text._ZN7cutlass13device_kernelINS_4gemm6kernel13GemmUniversalIN4cute5tupleIJiiiiEEENS1_10collective13CollectiveMmaINS1_37MainloopSm90TmaGmmaWarpSpecializedFP8ILi5ENS5_IJNS4_1CILi2EEENSA_ILi1EEESC_EEENS1_35KernelTmaWarpSpecializedCooperativeEEENS5_IJNSA_ILi128EEENSA_ILi48EEENSA_ILi256EEEEEENS_12float_e4m3_tENS5_IJlSC_lEEESK_SL_NS4_8TiledMMAINS4_8MMA_AtomIJNS4_4SM904GMMA30MMA_64x16x32_F32E4M3E4M3_SS_TNILNSP_7ScaleInE1ELSR_1EEEEEENS4_6LayoutISD_NS5_IJSC_NSA_ILi0EEESV_EEEEENS5_IJNS4_10UnderscoreESY_SY_EEEEENS4_13SM90_TMA_LOADENS4_14ComposedLayoutINS4_7SwizzleILi3ELi4ELi3EEENS4_18smem_ptr_flag_bitsILi8EEENSU_INS5_IJNSA_ILi8EEESG_EEENS5_IJSG_SC_EEEEEEEvNS4_8identityENS4_23SM90_TMA_LOAD_MULTICASTES1B_vS1C_EENS_8epilogue10collective6detail29Sm90TmaWarpSpecializedAdapterINS1G_15DefaultEpilogueISK_SL_SL_NS1F_6thread17LinearCombinationISK_Li1EffLNS1K_9ScaleType4KindE0ELNS_15FloatRoundStyleE2ESK_EENS1_15EpilogueDefaultEEEEEvvEEEEvNT_6ParamsE --------------------------
	.section	.text._ZN7cutlass13device_kernelINS_4gemm6kernel13GemmUniversalIN4cute5tupleIJiiiiEEENS1_10collective13CollectiveMmaINS1_37MainloopSm90TmaGmmaWarpSpecializedFP8ILi5ENS5_IJNS4_1CILi2EEENSA_ILi1EEESC_EEENS1_35KernelTmaWarpSpecializedCooperativeEEENS5_IJNSA_ILi128EEENSA_ILi48EEENSA_ILi256EEEEEENS_12float_e4m3_tENS5_IJlSC_lEEESK_SL_NS4_8TiledMMAINS4_8MMA_AtomIJNS4_4SM904GMMA30MMA_64x16x32_F32E4M3E4M3_SS_TNILNSP_7ScaleInE1ELSR_1EEEEEENS4_6LayoutISD_NS5_IJSC_NSA_ILi0EEESV_EEEEENS5_IJNS4_10UnderscoreESY_SY_EEEEENS4_13SM90_TMA_LOADENS4_14ComposedLayoutINS4_7SwizzleILi3ELi4ELi3EEENS4_18smem_ptr_flag_bitsILi8EEENSU_INS5_IJNSA_ILi8EEESG_EEENS5_IJSG_SC_EEEEEEEvNS4_8identityENS4_23SM90_TMA_LOAD_MULTICASTES1B_vS1C_EENS_8epilogue10collective6detail29Sm90TmaWarpSpecializedAdapterINS1G_15DefaultEpilogueISK_SL_SL_NS1F_6thread17LinearCombinationISK_Li1EffLNS1K_9ScaleType4KindE0ELNS_15FloatRoundStyleE2ESK_EENS1_15EpilogueDefaultEEEEEvvEEEEvNT_6ParamsE,"ax",@progbits
	.align	128
.text._ZN7cutlass13device_kernelINS_4gemm6kernel13GemmUniversalIN4cute5tupleIJiiiiEEENS1_10collective13CollectiveMmaINS1_37MainloopSm90TmaGmmaWarpSpecializedFP8ILi5ENS5_IJNS4_1CILi2EEENSA_ILi1EEESC_EEENS1_35KernelTmaWarpSpecializedCooperativeEEENS5_IJNSA_ILi128EEENSA_ILi48EEENSA_ILi256EEEEEENS_12float_e4m3_tENS5_IJlSC_lEEESK_SL_NS4_8TiledMMAINS4_8MMA_AtomIJNS4_4SM904GMMA30MMA_64x16x32_F32E4M3E4M3_SS_TNILNSP_7ScaleInE1ELSR_1EEEEEENS4_6LayoutISD_NS5_IJSC_NSA_ILi0EEESV_EEEEENS5_IJNS4_10UnderscoreESY_SY_EEEEENS4_13SM90_TMA_LOADENS4_14ComposedLayoutINS4_7SwizzleILi3ELi4ELi3EEENS4_18smem_ptr_flag_bitsILi8EEENSU_INS5_IJNSA_ILi8EEESG_EEENS5_IJSG_SC_EEEEEEEvNS4_8identityENS4_23SM90_TMA_LOAD_MULTICASTES1B_vS1C_EENS_8epilogue10collective6detail29Sm90TmaWarpSpecializedAdapterINS1G_15DefaultEpilogueISK_SL_SL_NS1F_6thread17LinearCombinationISK_Li1EffLNS1K_9ScaleType4KindE0ELNS_15FloatRoundStyleE2ESK_EENS1_15EpilogueDefaultEEEEEvvEEEEvNT_6ParamsE:
        .type           _ZN7cutlass13device_kernelINS_4gemm6kernel13GemmUniversalIN4cute5tupleIJiiiiEEENS1_10collective13CollectiveMmaINS1_37MainloopSm90TmaGmmaWarpSpecializedFP8ILi5ENS5_IJNS4_1CILi2EEENSA_ILi1EEESC_EEENS1_35KernelTmaWarpSpecializedCooperativeEEENS5_IJNSA_ILi128EEENSA_ILi48EEENSA_ILi256EEEEEENS_12float_e4m3_tENS5_IJlSC_lEEESK_SL_NS4_8TiledMMAINS4_8MMA_AtomIJNS4_4SM904GMMA30MMA_64x16x32_F32E4M3E4M3_SS_TNILNSP_7ScaleInE1ELSR_1EEEEEENS4_6LayoutISD_NS5_IJSC_NSA_ILi0EEESV_EEEEENS5_IJNS4_10UnderscoreESY_SY_EEEEENS4_13SM90_TMA_LOADENS4_14ComposedLayoutINS4_7SwizzleILi3ELi4ELi3EEENS4_18smem_ptr_flag_bitsILi8EEENSU_INS5_IJNSA_ILi8EEESG_EEENS5_IJSG_SC_EEEEEEEvNS4_8identityENS4_23SM90_TMA_LOAD_MULTICASTES1B_vS1C_EENS_8epilogue10collective6detail29Sm90TmaWarpSpecializedAdapterINS1G_15DefaultEpilogueISK_SL_SL_NS1F_6thread17LinearCombinationISK_Li1EffLNS1K_9ScaleType4KindE0ELNS_15FloatRoundStyleE2ESK_EENS1_15EpilogueDefaultEEEEEvvEEEEvNT_6ParamsE,@function
        .size           _ZN7cutlass13device_kernelINS_4gemm6kernel13GemmUniversalIN4cute5tupleIJiiiiEEENS1_10collective13CollectiveMmaINS1_37MainloopSm90TmaGmmaWarpSpecializedFP8ILi5ENS5_IJNS4_1CILi2EEENSA_ILi1EEESC_EEENS1_35KernelTmaWarpSpecializedCooperativeEEENS5_IJNSA_ILi128EEENSA_ILi48EEENSA_ILi256EEEEEENS_12float_e4m3_tENS5_IJlSC_lEEESK_SL_NS4_8TiledMMAINS4_8MMA_AtomIJNS4_4SM904GMMA30MMA_64x16x32_F32E4M3E4M3_SS_TNILNSP_7ScaleInE1ELSR_1EEEEEENS4_6LayoutISD_NS5_IJSC_NSA_ILi0EEESV_EEEEENS5_IJNS4_10UnderscoreESY_SY_EEEEENS4_13SM90_TMA_LOADENS4_14ComposedLayoutINS4_7SwizzleILi3ELi4ELi3EEENS4_18smem_ptr_flag_bitsILi8EEENSU_INS5_IJNSA_ILi8EEESG_EEENS5_IJSG_SC_EEEEEEEvNS4_8identityENS4_23SM90_TMA_LOAD_MULTICASTES1B_vS1C_EENS_8epilogue10collective6detail29Sm90TmaWarpSpecializedAdapterINS1G_15DefaultEpilogueISK_SL_SL_NS1F_6thread17LinearCombinationISK_Li1EffLNS1K_9ScaleType4KindE0ELNS_15FloatRoundStyleE2ESK_EENS1_15EpilogueDefaultEEEEEvvEEEEvNT_6ParamsE,(.L_x_128 - _ZN7cutlass13device_kernelINS_4gemm6kernel13GemmUniversalIN4cute5tupleIJiiiiEEENS1_10collective13CollectiveMmaINS1_37MainloopSm90TmaGmmaWarpSpecializedFP8ILi5ENS5_IJNS4_1CILi2EEENSA_ILi1EEESC_EEENS1_35KernelTmaWarpSpecializedCooperativeEEENS5_IJNSA_ILi128EEENSA_ILi48EEENSA_ILi256EEEEEENS_12float_e4m3_tENS5_IJlSC_lEEESK_SL_NS4_8TiledMMAINS4_8MMA_AtomIJNS4_4SM904GMMA30MMA_64x16x32_F32E4M3E4M3_SS_TNILNSP_7ScaleInE1ELSR_1EEEEEENS4_6LayoutISD_NS5_IJSC_NSA_ILi0EEESV_EEEEENS5_IJNS4_10UnderscoreESY_SY_EEEEENS4_13SM90_TMA_LOADENS4_14ComposedLayoutINS4_7SwizzleILi3ELi4ELi3EEENS4_18smem_ptr_flag_bitsILi8EEENSU_INS5_IJNSA_ILi8EEESG_EEENS5_IJSG_SC_EEEEEEEvNS4_8identityENS4_23SM90_TMA_LOAD_MULTICASTES1B_vS1C_EENS_8epilogue10collective6detail29Sm90TmaWarpSpecializedAdapterINS1G_15DefaultEpilogueISK_SL_SL_NS1F_6thread17LinearCombinationISK_Li1EffLNS1K_9ScaleType4KindE0ELNS_15FloatRoundStyleE2ESK_EENS1_15EpilogueDefaultEEEEEvvEEEEvNT_6ParamsE)
        .other          _ZN7cutlass13device_kernelINS_4gemm6kernel13GemmUniversalIN4cute5tupleIJiiiiEEENS1_10collective13CollectiveMmaINS1_37MainloopSm90TmaGmmaWarpSpecializedFP8ILi5ENS5_IJNS4_1CILi2EEENSA_ILi1EEESC_EEENS1_35KernelTmaWarpSpecializedCooperativeEEENS5_IJNSA_ILi128EEENSA_ILi48EEENSA_ILi256EEEEEENS_12float_e4m3_tENS5_IJlSC_lEEESK_SL_NS4_8TiledMMAINS4_8MMA_AtomIJNS4_4SM904GMMA30MMA_64x16x32_F32E4M3E4M3_SS_TNILNSP_7ScaleInE1ELSR_1EEEEEENS4_6LayoutISD_NS5_IJSC_NSA_ILi0EEESV_EEEEENS5_IJNS4_10UnderscoreESY_SY_EEEEENS4_13SM90_TMA_LOADENS4_14ComposedLayoutINS4_7SwizzleILi3ELi4ELi3EEENS4_18smem_ptr_flag_bitsILi8EEENSU_INS5_IJNSA_ILi8EEESG_EEENS5_IJSG_SC_EEEEEEEvNS4_8identityENS4_23SM90_TMA_LOAD_MULTICASTES1B_vS1C_EENS_8epilogue10collective6detail29Sm90TmaWarpSpecializedAdapterINS1G_15DefaultEpilogueISK_SL_SL_NS1F_6thread17LinearCombinationISK_Li1EffLNS1K_9ScaleType4KindE0ELNS_15FloatRoundStyleE2ESK_EENS1_15EpilogueDefaultEEEEEvvEEEEvNT_6ParamsE,@"STO_CUDA_ENTRY STV_DEFAULT"
_ZN7cutlass13device_kernelINS_4gemm6kernel13GemmUniversalIN4cute5tupleIJiiiiEEENS1_10collective13CollectiveMmaINS1_37MainloopSm90TmaGmmaWarpSpecializedFP8ILi5ENS5_IJNS4_1CILi2EEENSA_ILi1EEESC_EEENS1_35KernelTmaWarpSpecializedCooperativeEEENS5_IJNSA_ILi128EEENSA_ILi48EEENSA_ILi256EEEEEENS_12float_e4m3_tENS5_IJlSC_lEEESK_SL_NS4_8TiledMMAINS4_8MMA_AtomIJNS4_4SM904GMMA30MMA_64x16x32_F32E4M3E4M3_SS_TNILNSP_7ScaleInE1ELSR_1EEEEEENS4_6LayoutISD_NS5_IJSC_NSA_ILi0EEESV_EEEEENS5_IJNS4_10UnderscoreESY_SY_EEEEENS4_13SM90_TMA_LOADENS4_14ComposedLayoutINS4_7SwizzleILi3ELi4ELi3EEENS4_18smem_ptr_flag_bitsILi8EEENSU_INS5_IJNSA_ILi8EEESG_EEENS5_IJSG_SC_EEEEEEEvNS4_8identityENS4_23SM90_TMA_LOAD_MULTICASTES1B_vS1C_EENS_8epilogue10collective6detail29Sm90TmaWarpSpecializedAdapterINS1G_15DefaultEpilogueISK_SL_SL_NS1F_6thread17LinearCombinationISK_Li1EffLNS1K_9ScaleType4KindE0ELNS_15FloatRoundStyleE2ESK_EENS1_15EpilogueDefaultEEEEEvvEEEEvNT_6ParamsE:
[----:B------:R-:W-:Y:S01]  /*0000*/  LDC R1, c[0x0][0x28] ;  /* 0x00000a00ff017b82 */ /* 0x000fe20000000800 */
[----:B------:R-:W0:Y:S01]  /*0010*/  S2R R0, SR_TID.X ;  /* 0x0000000000007919 */ /* 0x000e220000002100 */
[----:B------:R-:W-:Y:S01]  /*0020*/  ELECT P0, URZ, PT ;  /* 0x00000000003f782f */ /* 0x000fe20003800000 */
[----:B------:R-:W-:Y:S01]  /*0030*/  BSSY B0, `(.L_x_0) ;  /* 0x000000f000007945 */ /* 0x000fe20003800000 */
[--C-:B0-----:R-:W-:Y:S02]  /*0040*/  SHF.R.U32.HI R2, RZ, 0x5, R0.reuse ;  /* 0x00000005ff027819 */ /* 0x101fe40000011600 */
[----:B------:R-:W-:-:S03]  /*0050*/  SHF.R.U32.HI R4, RZ, 0x7, R0 ;  /* 0x00000007ff047819 */ /* 0x000fc60000011600 */
[----:B------:R-:W0:Y:S04]  /*0060*/  SHFL.IDX PT, R3, R2, RZ, 0x1f ;  /* 0x00001fff02037589 */ /* 0x000e2800000e0000 */
[----:B------:R1:W2:Y:S01]  /*0070*/  SHFL.IDX PT, R5, R4, RZ, 0x1f ;  /* 0x00001fff04057589 */ /* 0x0002a200000e0000 */
[----:B0-----:R-:W-:-:S13]  /*0080*/  ISETP.NE.OR P0, PT, R3, RZ, !P0 ;  /* 0x000000ff0300720c */ /* 0x001fda0004705670 */
[----:B-12---:R-:W-:Y:S05]  /*0090*/  @P0 BRA `(.L_x_1) ;  /* 0x0000000000200947 */ /* 0x006fea0003800000 */
[----:B------:R-:W-:Y:S02]  /*00a0*/  ULDC.64 UR4, c[0x0][0x198] ;  /* 0x0000660000047ab9 */ /* 0x000fe40000000a00 */
[----:B------:R-:W-:Y:S02]  /*00b0*/  UIADD3 UR6, UP0, UR4, 0xf0, URZ ;  /* 0x000000f004067890 */ /* 0x000fe4000ff1e03f */
[----:B------:R-:W-:Y:S02]  /*00c0*/  UIADD3 UR4, UP1, UR4, 0x1f0, URZ ;  /* 0x000001f004047890 */ /* 0x000fe4000ff3e03f */
[----:B------:R-:W-:Y:S02]  /*00d0*/  UIADD3.X UR7, URZ, UR5, URZ, UP0, !UPT ;  /* 0x000000053f077290 */ /* 0x000fe400087fe43f */
[----:B------:R-:W-:-:S07]  /*00e0*/  UIADD3.X UR5, URZ, UR5, URZ, UP1, !UPT ;  /* 0x000000053f057290 */ /* 0x000fce0008ffe43f */
[----:B------:R0:W-:Y:S02]  /*00f0*/  UTMACCTL.PF [UR6] ;  /* 0x00000000060079b9 */ /* 0x0001e40008040000 */
[----:B------:R0:W-:Y:S02]  /*0100*/  UTMACCTL.PF [UR4] ;  /* 0x00000000040079b9 */ /* 0x0001e40008040000 */
[----:B0-----:R-:W-:Y:S01]  /*0110*/  NOP ;  /* 0x0000000000007918 */ /* 0x001fe20000000000 */
.L_x_1:
[----:B------:R-:W-:Y:S05]  /*0120*/  BSYNC B0 ;  /* 0x0000000000007941 */ /* 0x000fea0003800000 */
.L_x_0:
[----:B------:R-:W0:Y:S02]  /*0130*/  SHFL.IDX PT, R6, R2, RZ, 0x1f ;  /* 0x00001fff02067589 */ /* 0x000e2400000e0000 */
[----:B0-----:R-:W-:-:S13]  /*0140*/  ISETP.NE.AND P0, PT, R6, RZ, PT ;  /* 0x000000ff0600720c */ /* 0x001fda0003f05270 */
[----:B------:R-:W-:Y:S05]  /*0150*/  @P0 BRA `(.L_x_2) ;  /* 0x0000000000600947 */ /* 0x000fea0003800000 */
[----:B------:R-:W0:Y:S01]  /*0160*/  S2UR UR8, SR_CgaCtaId ;  /* 0x00000000000879c3 */ /* 0x000e220000008800 */
[----:B------:R-:W-:Y:S01]  /*0170*/  UMOV UR4, 0x400 ;  /* 0x0000040000047882 */ /* 0x000fe20000000000 */
[----:B------:R-:W-:Y:S01]  /*0180*/  UMOV UR5, 0x1 ;  /* 0x0000000100057882 */ /* 0x000fe20000000000 */
[----:B------:R-:W-:Y:S01]  /*0190*/  UMOV UR6, 0x4 ;  /* 0x0000000400067882 */ /* 0x000fe20000000000 */
[----:B------:R-:W-:Y:S01]  /*01a0*/  ELECT P0, URZ, PT ;  /* 0x00000000003f782f */ /* 0x000fe20003800000 */
[----:B------:R-:W-:-:S04]  /*01b0*/  UIADD3 UR6, -UR6, 0x100000, URZ ;  /* 0x0010000006067890 */ /* 0x000fc8000fffe13f */
[----:B------:R-:W-:Y:S02]  /*01c0*/  USHF.L.U32 UR7, UR6, 0xb, URZ ;  /* 0x0000000b06077899 */ /* 0x000fe4000800063f */
[----:B------:R-:W-:Y:S02]  /*01d0*/  USHF.L.U32 UR6, UR6, 0x1, URZ ;  /* 0x0000000106067899 */ /* 0x000fe4000800063f */
[----:B0-----:R-:W-:Y:S02]  /*01e0*/  ULEA UR8, UR8, UR4, 0x18 ;  /* 0x0000000408087291 */ /* 0x001fe4000f8ec03f */
[----:B------:R-:W-:-:S04]  /*01f0*/  UIADD3 UR4, -UR5, 0x100000, URZ ;  /* 0x0010000005047890 */ /* 0x000fc8000fffe13f */
[----:B------:R-:W-:Y:S02]  /*0200*/  USHF.L.U32 UR5, UR4, 0xb, URZ ;  /* 0x0000000b04057899 */ /* 0x000fe4000800063f */
[----:B------:R-:W-:Y:S01]  /*0210*/  USHF.L.U32 UR4, UR4, 0x1, URZ ;  /* 0x0000000104047899 */ /* 0x000fe2000800063f */
[----:B------:R-:W0:Y:S11]  /*0220*/  FENCE.VIEW.ASYNC.S ;  /* 0x00000000000073c6 */ /* 0x000e360000000000 */
[----:B0-----:R0:W1:Y:S01]  /*0230*/  SYNCS.EXCH.64 URZ, [UR8], UR4 ;  /* 0x00000004083f75b2 */ /* 0x0010620008000100 */
[----:B------:R0:W2:Y:S01]  /*0240*/  SYNCS.EXCH.64 URZ, [UR8+0x28], UR6 ;  /* 0x00002806083f75b2 */ /* 0x0000a20008000100 */
[----:B------:R0:W3:Y:S01]  /*0250*/  SYNCS.EXCH.64 URZ, [UR8+0x8], UR4 ;  /* 0x00000804083f75b2 */ /* 0x0000e20008000100 */
[----:B------:R0:W4:Y:S01]  /*0260*/  SYNCS.EXCH.64 URZ, [UR8+0x30], UR6 ;  /* 0x00003006083f75b2 */ /* 0x0001220008000100 */
[----:B------:R0:W0:Y:S01]  /*0270*/  SYNCS.EXCH.64 URZ, [UR8+0x10], UR4 ;  /* 0x00001004083f75b2 */ /* 0x0000220008000100 */
[----:B------:R0:W0:Y:S01]  /*0280*/  SYNCS.EXCH.64 URZ, [UR8+0x38], UR6 ;  /* 0x00003806083f75b2 */ /* 0x0000220008000100 */
[----:B------:R0:W0:Y:S01]  /*0290*/  SYNCS.EXCH.64 URZ, [UR8+0x18], UR4 ;  /* 0x00001804083f75b2 */ /* 0x0000220008000100 */
[----:B------:R0:W0:Y:S01]  /*02a0*/  SYNCS.EXCH.64 URZ, [UR8+0x40], UR6 ;  /* 0x00004006083f75b2 */ /* 0x0000220008000100 */
[----:B------:R0:W0:Y:S01]  /*02b0*/  SYNCS.EXCH.64 URZ, [UR8+0x20], UR4 ;  /* 0x00002004083f75b2 */ /* 0x0000220008000100 */
[----:B------:R0:W0:Y:S01]  /*02c0*/  SYNCS.EXCH.64 URZ, [UR8+0x48], UR6 ;  /* 0x00004806083f75b2 */ /* 0x0000220008000100 */
[----:B------:R-:W-:Y:S01]  /*02d0*/  NOP ;  /* 0x0000000000007918 */ /* 0x000fe20000000000 */
.L_x_2:
[----:B------:R-:W-:Y:S01]  /*02e0*/  SHF.R.S32.HI R7, RZ, 0x1f, R0 ;  /* 0x0000001fff077819 */ /* 0x000fe20000011400 */
[----:B------:R-:W5:Y:S01]  /*02f0*/  SHFL.IDX PT, R2, R2, RZ, 0x1f ;  /* 0x00001fff02027589 */ /* 0x000f6200000e0000 */
[----:B0-----:R-:W0:Y:S01]  /*0300*/  S2UR UR8, SR_CTAID.X ;  /* 0x00000000000879c3 */ /* 0x001e220000002500 */
[----:B------:R-:W-:Y:S02]  /*0310*/  ELECT P0, URZ, PT ;  /* 0x00000000003f782f */ /* 0x000fe40003800000 */
[----:B------:R-:W-:Y:S01]  /*0320*/  LEA.HI R7, R7, R0, RZ, 0x7 ;  /* 0x0000000007077211 */ /* 0x000fe200078f38ff */
[----:B------:R-:W1:Y:S01]  /*0330*/  S2R R4, SR_CTAID.Y ;  /* 0x0000000000047919 */ /* 0x000e620000002600 */
[----:B------:R-:W-:Y:S01]  /*0340*/  SHF.R.S32.HI R11, RZ, 0x1f, R6 ;  /* 0x0000001fff0b7819 */ /* 0x000fe20000011406 */
[----:B------:R-:W-:Y:S01]  /*0350*/  ULDC UR4, c[0x0][0x150] ;  /* 0x0000540000047ab9 */ /* 0x000fe20000000800 */
[----:B------:R-:W-:Y:S01]  /*0360*/  LOP3.LUT R7, R7, 0xffffff80, RZ, 0xc0, !PT ;  /* 0xffffff8007077812 */ /* 0x000fe200078ec0ff */
[----:B------:R-:W-:Y:S01]  /*0370*/  VIADD R16, R5, 0xffffffff ;  /* 0xffffffff05107836 */ /* 0x000fe20000000000 */
[----:B------:R-:W-:Y:S01]  /*0380*/  LEA.HI R11, R11, R6, RZ, 0x2 ;  /* 0x000000060b0b7211 */ /* 0x000fe200078f10ff */
[----:B------:R-:W2:Y:S01]  /*0390*/  LDC R10, c[0x0][0x144] ;  /* 0x00005100ff0a7b82 */ /* 0x000ea20000000800 */
[----:B------:R-:W-:Y:S01]  /*03a0*/  NOP ;  /* 0x0000000000007918 */ /* 0x000fe20000000000 */
[----:B------:R-:W-:Y:S01]  /*03b0*/  IMAD.IADD R7, R0, 0x1, -R7 ;  /* 0x0000000100077824 */ /* 0x000fe200078e0a07 */
[----:B------:R-:W-:Y:S01]  /*03c0*/  LOP3.LUT R11, R11, 0x3ffffffc, RZ, 0xc0, !PT ;  /* 0x3ffffffc0b0b7812 */ /* 0x000fe200078ec0ff */
[----:B------:R-:W-:Y:S01]  /*03d0*/  NOP ;  /* 0x0000000000007918 */ /* 0x000fe20000000000 */
[----:B------:R-:W-:-:S02]  /*03e0*/  ISETP.GE.U32.AND P6, PT, R16, 0x2, PT ;  /* 0x000000021000780c */ /* 0x000fc40003fc6070 */
[----:B------:R-:W-:Y:S01]  /*03f0*/  SHF.R.S32.HI R8, RZ, 0x1f, R7 ;  /* 0x0000001fff087819 */ /* 0x000fe20000011407 */
[----:B------:R-:W-:Y:S01]  /*0400*/  IMAD.IADD R6, R6, 0x1, -R11 ;  /* 0x0000000106067824 */ /* 0x000fe200078e0a0b */
[----:B------:R-:W3:Y:S01]  /*0410*/  LDC R13, c[0x0][0x140] ;  /* 0x00005000ff0d7b82 */ /* 0x000ee20000000800 */
[----:B------:R-:W-:Y:S02]  /*0420*/  ISETP.NE.AND P3, PT, R5, RZ, PT ;  /* 0x000000ff0500720c */ /* 0x000fe40003f65270 */
[----:B------:R-:W-:Y:S02]  /*0430*/  LEA.HI R8, R8, R7, RZ, 0x3 ;  /* 0x0000000708087211 */ /* 0x000fe400078f18ff */
[----:B-----5:R-:W-:Y:S02]  /*0440*/  ISETP.NE.OR P0, PT, R2, RZ, !P0 ;  /* 0x000000ff0200720c */ /* 0x020fe40004705670 */
[--C-:B------:R-:W-:Y:S01]  /*0450*/  SHF.R.S32.HI R2, RZ, 0x3, R8.reuse ;  /* 0x00000003ff027819 */ /* 0x100fe20000011408 */
[----:B------:R-:W5:Y:S01]  /*0460*/  LDC R11, c[0x0][0x148] ;  /* 0x00005200ff0b7b82 */ /* 0x000f620000000800 */
[----:B------:R-:W-:-:S02]  /*0470*/  SHF.R.S32.HI R9, RZ, 0x1f, R8 ;  /* 0x0000001fff097819 */ /* 0x000fc40000011408 */
[----:B0-----:R-:W-:Y:S02]  /*0480*/  I2FP.F32.U32 R8, UR8 ;  /* 0x0000000800087c45 */ /* 0x001fe40008201000 */
[----:B------:R-:W-:-:S03]  /*0490*/  LEA.HI R9, R9, R2, RZ, 0x2 ;  /* 0x0000000209097211 */ /* 0x000fc600078f10ff */
[----:B------:R-:W-:Y:S01]  /*04a0*/  FMUL R8, R8, UR4 ;  /* 0x0000000408087c20 */ /* 0x000fe20008400000 */
[----:B------:R-:W-:Y:S01]  /*04b0*/  LOP3.LUT R9, R9, 0xfffffffc, RZ, 0xc0, !PT ;  /* 0xfffffffc09097812 */ /* 0x000fe200078ec0ff */
[----:B------:R-:W-:Y:S01]  /*04c0*/  VOTEU.ALL UP0, P0 ;  /* 0x00000000003f7886 */ /* 0x000fe20000000000 */
[----:B-1----:R-:W-:Y:S01]  /*04d0*/  I2FP.F32.U32 R12, R4 ;  /* 0x00000004000c7245 */ /* 0x002fe20000201000 */
[----:B------:R-:W-:Y:S01]  /*04e0*/  ULDC UR4, c[0x0][0x154] ;  /* 0x0000550000047ab9 */ /* 0x000fe20000000800 */
[----:B------:R-:W-:Y:S01]  /*04f0*/  VOTEU.ALL UP1, P0 ;  /* 0x00000000003f7886 */ /* 0x000fe20000020000 */
[----:B------:R-:W0:Y:S01]  /*0500*/  F2I.U32.TRUNC.NTZ R8, R8 ;  /* 0x0000000800087305 */ /* 0x000e22000020f000 */
[----:B------:R-:W-:Y:S01]  /*0510*/  IMAD.IADD R9, R2, 0x1, -R9 ;  /* 0x0000000102097824 */ /* 0x000fe200078e0a09 */
[----:B------:R-:W1:Y:S01]  /*0520*/  @!UP0 S2UR UR7, SR_CgaCtaId ;  /* 0x00000000000789c3 */ /* 0x000e620000008800 */
[----:B------:R-:W-:Y:S01]  /*0530*/  FMUL R12, R12, UR4 ;  /* 0x000000040c0c7c20 */ /* 0x000fe20008400000 */
[----:B------:R-:W-:Y:S01]  /*0540*/  UMOV UR4, 0x20 ;  /* 0x0000002000047882 */ /* 0x000fe20000000000 */
[----:B------:R-:W-:Y:S01]  /*0550*/  IMAD R6, R6, 0x4, R9 ;  /* 0x0000000406067824 */ /* 0x000fe200078e0209 */
[----:B------:R-:W-:Y:S01]  /*0560*/  @!UP0 UMOV UR6, 0x400 ;  /* 0x0000040000068882 */ /* 0x000fe20000000000 */
[----:B------:R-:W-:-:S04]  /*0570*/  @!UP0 UIADD3 UR4, -UR4, 0x100000, URZ ;  /* 0x0010000004048890 */ /* 0x000fc8000fffe13f */
[----:B------:R-:W-:Y:S02]  /*0580*/  @!UP0 USHF.L.U32 UR5, UR4, 0xb, URZ ;  /* 0x0000000b04058899 */ /* 0x000fe4000800063f */
[----:B------:R-:W-:Y:S01]  /*0590*/  @!UP0 USHF.L.U32 UR4, UR4, 0x1, URZ ;  /* 0x0000000104048899 */ /* 0x000fe2000800063f */
[----:B---3--:R-:W-:Y:S01]  /*05a0*/  ISETP.EQ.U32.AND P2, PT, R13, 0x1, PT ;  /* 0x000000010d00780c */ /* 0x008fe20003f42070 */
[----:B------:R-:W3:Y:S01]  /*05b0*/  F2I.U32.TRUNC.NTZ R12, R12 ;  /* 0x0000000c000c7305 */ /* 0x000ee2000020f000 */
[----:B------:R-:W-:-:S04]  /*05c0*/  LEA.HI R2, R6, R6, RZ, 0x1 ;  /* 0x0000000606027211 */ /* 0x000fc800078f08ff */
[----:B------:R-:W-:Y:S01]  /*05d0*/  LOP3.LUT R9, R2, 0xfffffffe, RZ, 0xc0, !PT ;  /* 0xfffffffe02097812 */ /* 0x000fe200078ec0ff */
[----:B0-----:R-:W-:Y:S01]  /*05e0*/  IMAD.MOV R15, RZ, RZ, -R8 ;  /* 0x000000ffff0f7224 */ /* 0x001fe200078e0a08 */
[----:B------:R-:W-:-:S03]  /*05f0*/  SHF.R.S32.HI R2, RZ, 0x1f, R3 ;  /* 0x0000001fff027819 */ /* 0x000fc60000011403 */
[----:B--2---:R-:W-:Y:S01]  /*0600*/  IMAD R10, R10, R15, UR8 ;  /* 0x000000080a0a7e24 */ /* 0x004fe2000f8e020f */
[----:B------:R-:W-:Y:S01]  /*0610*/  LEA.HI R2, R2, R3, RZ, 0x2 ;  /* 0x0000000302027211 */ /* 0x000fe200078f10ff */
[----:B------:R-:W-:-:S03]  /*0620*/  IMAD.IADD R9, R6, 0x1, -R9 ;  /* 0x0000000106097824 */ /* 0x000fc600078e0a09 */
[----:B------:R-:W-:Y:S01]  /*0630*/  LOP3.LUT R2, R2, 0xfffffffc, RZ, 0xc0, !PT ;  /* 0xfffffffc02027812 */ /* 0x000fe200078ec0ff */
[----:B---3--:R-:W-:Y:S01]  /*0640*/  IMAD.MOV R20, RZ, RZ, -R12 ;  /* 0x000000ffff147224 */ /* 0x008fe200078e0a0c */
[----:B------:R-:W-:Y:S01]  /*0650*/  ISETP.NE.AND P4, PT, R9, R10, PT ;  /* 0x0000000a0900720c */ /* 0x000fe20003f85270 */
[C---:B------:R-:W-:Y:S01]  /*0660*/  IMAD.SHL.U32 R9, R6.reuse, 0x4, RZ ;  /* 0x0000000406097824 */ /* 0x040fe200078e00ff */
[----:B-1----:R-:W-:Y:S01]  /*0670*/  @!UP0 ULEA UR6, UR7, UR6, 0x18 ;  /* 0x0000000607068291 */ /* 0x002fe2000f8ec03f */
[----:B------:R-:W-:Y:S01]  /*0680*/  IMAD.IADD R2, R3, 0x1, -R2 ;  /* 0x0000000103027824 */ /* 0x000fe200078e0a02 */
[----:B------:R-:W-:Y:S01]  /*0690*/  VOTEU.ALL UP0, P0 ;  /* 0x00000000003f7886 */ /* 0x000fe20000000000 */
[----:B------:R-:W-:Y:S01]  /*06a0*/  LOP3.LUT P0, RZ, R7, 0x7, RZ, 0xc0, !PT ;  /* 0x0000000707ff7812 */ /* 0x000fe2000780c0ff */
[----:B------:R-:W-:Y:S01]  /*06b0*/  IMAD.MOV.U32 R7, RZ, RZ, 0x1 ;  /* 0x00000001ff077424 */ /* 0x000fe200078e00ff */
[----:B------:R-:W-:Y:S01]  /*06c0*/  LOP3.LUT R3, R6, 0xc, R9, 0x78, !PT ;  /* 0x0000000c06037812 */ /* 0x000fe200078e7809 */
[----:B-----5:R-:W-:Y:S01]  /*06d0*/  IMAD R9, R11, R20, R4 ;  /* 0x000000140b097224 */ /* 0x020fe200078e0204 */
[----:B------:R-:W-:-:S02]  /*06e0*/  ISETP.NE.AND P1, PT, R2, 0x3, PT ;  /* 0x000000030200780c */ /* 0x000fc40003f25270 */
[C---:B------:R-:W-:Y:S02]  /*06f0*/  ISETP.LT.U32.AND P0, PT, R3.reuse, 0x2, !P0 ;  /* 0x000000020300780c */ /* 0x040fe40004701070 */
[----:B------:R-:W-:Y:S01]  /*0700*/  @P4 LEA.HI R6, R3, R3, RZ, 0x1 ;  /* 0x0000000303064211 */ /* 0x000fe200078f08ff */
[----:B------:R-:W0:Y:S02]  /*0710*/  FENCE.VIEW.ASYNC.S ;  /* 0x00000000000073c6 */ /* 0x000e240000000000 */
[----:B0-----:R0:W1:Y:S01]  /*0720*/  @!UP0 SYNCS.EXCH.64 URZ, [UR6+0x60], UR4 ;  /* 0x00006004063f85b2 */ /* 0x0010620008000100 */
[----:B------:R-:W-:Y:S02]  /*0730*/  ISETP.EQ.OR P1, PT, R2, RZ, !P1 ;  /* 0x000000ff0200720c */ /* 0x000fe40004f22670 */
[----:B------:R-:W-:Y:S02]  /*0740*/  @P4 SHF.R.S32.HI R6, RZ, 0x1, R6 ;  /* 0x00000001ff064819 */ /* 0x000fe40000011406 */
[----:B------:R-:W-:-:S02]  /*0750*/  ISETP.EQ.AND P1, PT, R5, RZ, P1 ;  /* 0x000000ff0500720c */ /* 0x000fc40000f22270 */
[----:B------:R-:W-:Y:S02]  /*0760*/  @P4 ISETP.NE.AND P5, PT, R6, R9, PT ;  /* 0x000000090600420c */ /* 0x000fe40003fa5270 */
[----:B------:R-:W-:Y:S02]  /*0770*/  SEL R8, RZ, 0x1, !P0 ;  /* 0x00000001ff087807 */ /* 0x000fe40004000000 */
[----:B------:R-:W-:Y:S02]  /*0780*/  @P4 SEL R7, RZ, 0x1, P5 ;  /* 0x00000001ff074807 */ /* 0x000fe40002800000 */
[----:B------:R-:W-:Y:S02]  /*0790*/  SEL R6, RZ, 0x1, !P1 ;  /* 0x00000001ff067807 */ /* 0x000fe40004800000 */
[----:B------:R-:W-:Y:S01]  /*07a0*/  LOP3.LUT R7, R7, R8, RZ, 0xc0, !PT ;  /* 0x0000000807077212 */ /* 0x000fe200078ec0ff */
[----:B------:R0:W2:Y:S01]  /*07b0*/  @!UP1 SYNCS.EXCH.64 URZ, [UR6+0x68], UR4 ;  /* 0x00006804063f95b2 */ /* 0x0000a20008000100 */
[----:B------:R-:W-:Y:S01]  /*07c0*/  SEL R6, R6, 0x2, P6 ;  /* 0x0000000206067807 */ /* 0x000fe20003000000 */
[----:B------:R-:W-:Y:S01]  /*07d0*/  NOP ;  /* 0x0000000000007918 */ /* 0x000fe20000000000 */
[----:B------:R-:W-:Y:S05]  /*07e0*/  @!P2 BRA `(.L_x_3) ;  /* 0x000000000008a947 */ /* 0x000fea0003800000 */
[----:B-12-4-:R-:W-:Y:S01]  /*07f0*/  UCGABAR_ARV ;  /* 0x00000000000079c7 */ /* 0x016fe20008000000 */
[----:B------:R-:W-:Y:S05]  /*0800*/  BRA `(.L_x_4) ;  /* 0x0000000000047947 */ /* 0x000fea0003800000 */
.L_x_3:
[----:B-12-4-:R-:W-:Y:S01]  /*0810*/  NOP ;  /* 0x0000000000007918 */ /* 0x016fe20000000000 */
.L_x_4:
[----:B------:R-:W1:Y:S01]  /*0820*/  LDC R5, c[0x0][0x65c] ;  /* 0x00019700ff057b82 */ /* 0x000e620000000800 */
[----:B------:R-:W-:Y:S02]  /*0830*/  IMAD.U32 R8, RZ, RZ, UR8 ;  /* 0x00000008ff087e24 */ /* 0x000fe4000f8e00ff */
[----:B------:R-:W-:Y:S01]  /*0840*/  IMAD.MOV.U32 R9, RZ, RZ, RZ ;  /* 0x000000ffff097224 */ /* 0x000fe200078e00ff */
[----:B-1----:R-:W-:-:S13]  /*0850*/  ISETP.NE.AND P4, PT, R5, 0x1, PT ;  /* 0x000000010500780c */ /* 0x002fda0003f85270 */
[----:B------:R-:W1:Y:S01]  /*0860*/  @P4 LDC R15, c[0x0][0x10] ;  /* 0x00000400ff0f4b82 */ /* 0x000e620000000800 */
[----:B------:R-:W-:Y:S02]  /*0870*/  @P4 IMAD.MOV.U32 R5, RZ, RZ, RZ ;  /* 0x000000ffff054224 */ /* 0x000fe400078e00ff */
[----:B------:R-:W-:-:S05]  /*0880*/  @P4 IMAD.MOV.U32 R17, RZ, RZ, RZ ;  /* 0x000000ffff114224 */ /* 0x000fca00078e00ff */
[----:B------:R-:W2:Y:S01]  /*0890*/  @!P4 LDC R13, c[0x0][0xc] ;  /* 0x00000300ff0dcb82 */ /* 0x000ea20000000800 */
[----:B-1----:R-:W-:-:S04]  /*08a0*/  @P4 IMAD.WIDE.U32 R14, R15, UR8, R4 ;  /* 0x000000080f0e4c25 */ /* 0x002fc8000f8e0004 */
[----:B--2---:R-:W-:-:S04]  /*08b0*/  @!P4 IMAD.WIDE.U32 R12, R4, R13, R8 ;  /* 0x0000000d040cc225 */ /* 0x004fc800078e0008 */
[----:B------:R-:W-:Y:S02]  /*08c0*/  @P4 IMAD.MOV.U32 R8, RZ, RZ, R14 ;  /* 0x000000ffff084224 */ /* 0x000fe400078e000e */
[----:B------:R-:W-:Y:S02]  /*08d0*/  @P4 IMAD.IADD R9, R15, 0x1, R17 ;  /* 0x000000010f094824 */ /* 0x000fe400078e0211 */
[----:B------:R-:W-:Y:S02]  /*08e0*/  @!P4 IMAD.MOV.U32 R8, RZ, RZ, R12 ;  /* 0x000000ffff08c224 */ /* 0x000fe400078e000c */
[----:B------:R-:W-:Y:S01]  /*08f0*/  @!P4 IMAD.MOV.U32 R9, RZ, RZ, R13 ;  /* 0x000000ffff09c224 */ /* 0x000fe200078e000d */
[----:B------:R-:W-:Y:S06]  /*0900*/  @!P2 BRA `(.L_x_5) ;  /* 0x00000000000ca947 */ /* 0x000fec0003800000 */
[----:B------:R-:W-:Y:S01]  /*0910*/  UCGABAR_WAIT ;  /* 0x0000000000007dc7 */ /* 0x000fe20008000000 */
[----:B------:R-:W-:Y:S01]  /*0920*/  CCTL.IVALL ;  /* 0x00000000ff00798f */ /* 0x000fe20002000000 */
[----:B------:R-:W-:Y:S05]  /*0930*/  BRA `(.L_x_6) ;  /* 0x0000000000047947 */ /* 0x000fea0003800000 */
.L_x_5:
[----:B------:R-:W-:Y:S06]  /*0940*/  BAR.SYNC.DEFER_BLOCKING 0x0 ;  /* 0x0000000000007b1d */ /* 0x000fec0000010000 */
.L_x_6:
[----:B------:R-:W-:Y:S05]  /*0950*/  @!P3 BRA `(.L_x_7) ;  /* 0x0000004c002cb947 */ /* 0x000fea0003800000 */
[----:B------:R-:W-:-:S13]  /*0960*/  ISETP.GT.U32.AND P0, PT, R16, 0x1, PT ;  /* 0x000000011000780c */ /* 0x000fda0003f04070 */
[----:B0-----:R-:W-:Y:S05]  /*0970*/  @P0 EXIT ;  /* 0x000000000000094d */ /* 0x001fea0003800000 */
[----:B------:R-:W-:Y:S01]  /*0980*/  ULDC.64 UR4, c[0x0][0x650] ;  /* 0x0001940000047ab9 */ /* 0x000fe20000000a00 */
[----:B------:R-:W-:Y:S01]  /*0990*/  PRMT R14, RZ, 0x7610, R14 ;  /* 0x00007610ff0e7816 */ /* 0x000fe2000000000e */
[----:B------:R-:W-:Y:S01]  /*09a0*/  IMAD.MOV.U32 R16, RZ, RZ, -0x1 ;  /* 0xffffffffff107424 */ /* 0x000fe200078e00ff */
[----:B------:R-:W-:Y:S01]  /*09b0*/  ISETP.GE.U32.AND P0, PT, R8, UR4, PT ;  /* 0x0000000408007c0c */ /* 0x000fe2000bf06070 */
[----:B------:R-:W-:Y:S02]  /*09c0*/  IMAD.MOV.U32 R15, RZ, RZ, -0x1 ;  /* 0xffffffffff0f7424 */ /* 0x000fe400078e00ff */
[----:B------:R-:W-:Y:S01]  /*09d0*/  IMAD.MOV.U32 R57, RZ, RZ, -0x1 ;  /* 0xffffffffff397424 */ /* 0x000fe200078e00ff */
[----:B------:R-:W-:-:S13]  /*09e0*/  ISETP.GE.U32.AND.EX P0, PT, R9, UR5, PT, P0 ;  /* 0x0000000509007c0c */ /* 0x000fda000bf06100 */
[----:B------:R-:W-:Y:S05]  /*09f0*/  @P0 BRA `(.L_x_8) ;  /* 0x0000000400240947 */ /* 0x000fea0003800000 */
[----:B------:R-:W0:Y:S01]  /*0a00*/  LDC.64 R22, c[0x0][0x628] ;  /* 0x00018a00ff167b82 */ /* 0x000e220000000a00 */
[----:B------:R-:W-:Y:S02]  /*0a10*/  IMAD.MOV.U32 R12, RZ, RZ, R8 ;  /* 0x000000ffff0c7224 */ /* 0x000fe400078e0008 */
[----:B------:R-:W-:-:S05]  /*0a20*/  IMAD.MOV.U32 R13, RZ, RZ, R9 ;  /* 0x000000ffff0d7224 */ /* 0x000fca00078e0009 */
[----:B------:R-:W1:Y:S08]  /*0a30*/  LDC R2, c[0x0][0x630] ;  /* 0x00018c00ff027b82 */ /* 0x000e700000000800 */
[----:B------:R-:W2:Y:S01]  /*0a40*/  LDC.64 R24, c[0x0][0x620] ;  /* 0x00018800ff187b82 */ /* 0x000ea20000000a00 */
[----:B0-----:R-:W-:-:S04]  /*0a50*/  ISETP.NE.U32.AND P0, PT, R22, RZ, PT ;  /* 0x000000ff1600720c */ /* 0x001fc80003f05070 */
[----:B------:R-:W-:-:S13]  /*0a60*/  ISETP.NE.AND.EX P0, PT, R23, RZ, PT, P0 ;  /* 0x000000ff1700720c */ /* 0x000fda0003f05300 */
[----:B-12---:R-:W-:Y:S05]  /*0a70*/  @!P0 BRA `(.L_x_9) ;  /* 0x0000000000288947 */ /* 0x006fea0003800000 */
[----:B------:R-:W0:Y:S02]  /*0a80*/  LDC R17, c[0x0][0x634] ;  /* 0x00018d00ff117b82 */ /* 0x000e240000000800 */
[----:B0-----:R-:W-:-:S05]  /*0a90*/  IADD3 R17, P0, R8, R17, RZ ;  /* 0x0000001108117210 */ /* 0x001fca0007f1e0ff */
[----:B------:R-:W-:-:S04]  /*0aa0*/  IMAD.X R19, RZ, RZ, R9, P0 ;  /* 0x000000ffff137224 */ /* 0x000fc800000e0609 */
[----:B------:R-:W-:-:S04]  /*0ab0*/  IMAD.WIDE.U32 R12, R19, R22, RZ ;  /* 0x00000016130c7225 */ /* 0x000fc800078e00ff */
[----:B------:R-:W-:-:S04]  /*0ac0*/  IMAD.WIDE.U32 R14, P0, R17, R23, R12 ;  /* 0x00000017110e7225 */ /* 0x000fc8000780000c */
[----:B------:R-:W-:-:S04]  /*0ad0*/  IMAD.WIDE.U32 R12, R17, R22, RZ ;  /* 0x00000016110c7225 */ /* 0x000fc800078e00ff */
[----:B------:R-:W-:Y:S01]  /*0ae0*/  IMAD.X R17, RZ, RZ, RZ, P0 ;  /* 0x000000ffff117224 */ /* 0x000fe200000e06ff */
[----:B------:R-:W-:Y:S01]  /*0af0*/  IADD3 RZ, P0, R13, R14, RZ ;  /* 0x0000000e0dff7210 */ /* 0x000fe20007f1e0ff */
[----:B------:R-:W-:-:S04]  /*0b00*/  IMAD.MOV.U32 R16, RZ, RZ, R15 ;  /* 0x000000ffff107224 */ /* 0x000fc800078e000f */
[----:B------:R-:W-:-:S08]  /*0b10*/  IMAD.WIDE.U32.X R12, R19, R23, R16, P0 ;  /* 0x00000017130c7225 */ /* 0x000fd000000e0410 */
.L_x_9:
[----:B------:R-:W0:Y:S01]  /*0b20*/  LDC.64 R26, c[0x0][0x640] ;  /* 0x00019000ff1a7b82 */ /* 0x000e220000000a00 */
[--C-:B------:R-:W-:Y:S01]  /*0b30*/  SHF.R.U64 R57, R12, R2, R13.reuse ;  /* 0x000000020c397219 */ /* 0x100fe2000000120d */
[----:B------:R-:W-:Y:S01]  /*0b40*/  IMAD R29, R11, R20, R4 ;  /* 0x000000140b1d7224 */ /* 0x000fe200078e0204 */
[----:B------:R-:W-:Y:S02]  /*0b50*/  SHF.R.U32.HI R2, RZ, R2, R13 ;  /* 0x00000002ff027219 */ /* 0x000fe4000001160d */
[----:B------:R-:W-:-:S03]  /*0b60*/  IADD3 R5, P0, RZ, -R57, RZ ;  /* 0x80000039ff057210 */ /* 0x000fc60007f1e0ff */
[----:B------:R-:W1:Y:S02]  /*0b70*/  LDC R14, c[0x0][0x618] ;  /* 0x00018600ff0e7b82 */ /* 0x000e640000000800 */
[----:B------:R-:W-:-:S04]  /*0b80*/  IMAD.X R13, RZ, RZ, ~R2, P0 ;  /* 0x000000ffff0d7224 */ /* 0x000fc800000e0e02 */
[-C--:B------:R-:W-:Y:S02]  /*0b90*/  IMAD R2, R13, R24.reuse, RZ ;  /* 0x000000180d027224 */ /* 0x080fe400078e02ff */
[----:B------:R-:W2:Y:S01]  /*0ba0*/  LDC R18, c[0x0][0x608] ;  /* 0x00018200ff127b82 */ /* 0x000ea20000000800 */
[----:B------:R-:W-:-:S04]  /*0bb0*/  IMAD.WIDE.U32 R12, R5, R24, R8 ;  /* 0x00000018050c7225 */ /* 0x000fc800078e0008 */
[----:B------:R-:W-:Y:S02]  /*0bc0*/  IMAD R5, R5, R25, R2 ;  /* 0x0000001905057224 */ /* 0x000fe400078e0202 */
[----:B------:R-:W-:Y:S01]  /*0bd0*/  IMAD.MOV.U32 R25, RZ, RZ, 0x1 ;  /* 0x00000001ff197424 */ /* 0x000fe200078e00ff */
[----:B------:R-:W3:Y:S01]  /*0be0*/  LDC R22, c[0x0][0x658] ;  /* 0x00019600ff167b82 */ /* 0x000ee20000000800 */
[----:B------:R-:W-:Y:S01]  /*0bf0*/  IMAD.IADD R5, R13, 0x1, R5 ;  /* 0x000000010d057824 */ /* 0x000fe200078e0205 */
[----:B0-----:R-:W-:Y:S01]  /*0c00*/  ISETP.NE.U32.AND P0, PT, R26, RZ, PT ;  /* 0x000000ff1a00720c */ /* 0x001fe20003f05070 */
[----:B------:R-:W-:-:S03]  /*0c10*/  IMAD.MOV.U32 R13, RZ, RZ, -0x1 ;  /* 0xffffffffff0d7424 */ /* 0x000fc600078e00ff */
[----:B------:R-:W-:Y:S02]  /*0c20*/  ISETP.NE.AND.EX P0, PT, R27, RZ, PT, P0 ;  /* 0x000000ff1b00720c */ /* 0x000fe40003f05300 */
[----:B------:R-:W0:Y:S01]  /*0c30*/  LDC R19, c[0x0][0x600] ;  /* 0x00018000ff137b82 */ /* 0x000e220000000800 */
[-CC-:B-1----:R-:W-:Y:S02]  /*0c40*/  SHF.R.U64 R16, R12, R14.reuse, R5.reuse ;  /* 0x0000000e0c107219 */ /* 0x182fe40000001205 */
[----:B------:R-:W-:-:S05]  /*0c50*/  SHF.R.U32.HI R5, RZ, R14, R5 ;  /* 0x0000000eff057219 */ /* 0x000fca0000011605 */
[----:B------:R-:W1:Y:S01]  /*0c60*/  LDC R21, c[0x0][0x648] ;  /* 0x00019200ff157b82 */ /* 0x000e620000000800 */
[-CC-:B--2---:R-:W-:Y:S02]  /*0c70*/  SHF.R.U64 R28, R16, R18.reuse, R5.reuse ;  /* 0x00000012101c7219 */ /* 0x184fe40000001205 */
[----:B------:R-:W-:-:S05]  /*0c80*/  SHF.R.U32.HI R5, RZ, R18, R5 ;  /* 0x00000012ff057219 */ /* 0x000fca0000011605 */
[----:B------:R-:W2:Y:S01]  /*0c90*/  LDC R23, c[0x0][0x638] ;  /* 0x00018e00ff177b82 */ /* 0x000ea20000000800 */
[-CC-:B---3--:R-:W-:Y:S02]  /*0ca0*/  SHF.R.U64 R18, R28, R22.reuse, R5.reuse ;  /* 0x000000161c127219 */ /* 0x188fe40000001205 */
[-C--:B------:R-:W-:Y:S02]  /*0cb0*/  SHF.L.U32 R2, R13, R22.reuse, RZ ;  /* 0x000000160d027219 */ /* 0x080fe400000006ff */
[----:B------:R-:W-:Y:S01]  /*0cc0*/  SHF.R.U32.HI R5, RZ, R22, R5 ;  /* 0x00000016ff057219 */ /* 0x000fe20000011605 */
[----:B------:R-:W-:Y:S01]  /*0cd0*/  IMAD.MOV.U32 R4, RZ, RZ, R18 ;  /* 0x000000ffff047224 */ /* 0x000fe200078e0012 */
[----:B------:R-:W-:Y:S01]  /*0ce0*/  LOP3.LUT R11, RZ, R2, RZ, 0x33, !PT ;  /* 0x00000002ff0b7212 */ /* 0x000fe200078e33ff */
[----:B------:R-:W3:Y:S01]  /*0cf0*/  LDC R24, c[0x0][0x610] ;  /* 0x00018400ff187b82 */ /* 0x000ee20000000800 */
[----:B------:R-:W-:Y:S05]  /*0d00*/  @!P0 BRA `(.L_x_10) ;  /* 0x0000000000288947 */ /* 0x000fea0003800000 */
[----:B------:R-:W4:Y:S02]  /*0d10*/  LDC R15, c[0x0][0x64c] ;  /* 0x00019300ff0f7b82 */ /* 0x000f240000000800 */
[----:B----4-:R-:W-:-:S05]  /*0d20*/  IADD3 R15, P0, R18, R15, RZ ;  /* 0x0000000f120f7210 */ /* 0x010fca0007f1e0ff */
        /* <DEDUP_REMOVED lines=8> */
.L_x_10:
[----:B-1----:R-:W-:Y:S01]  /*0db0*/  SHF.R.U64 R4, R4, R21, R5 ;  /* 0x0000001504047219 */ /* 0x002fe20000001205 */
[----:B0-----:R-:W-:Y:S01]  /*0dc0*/  VIADD R5, R19, 0xffffffff ;  /* 0xffffffff13057836 */ /* 0x001fe20000000000 */
[----:B------:R-:W-:Y:S01]  /*0dd0*/  SHF.L.U32 R2, R25, R22, RZ ;  /* 0x0000001619027219 */ /* 0x000fe200000006ff */
[----:B------:R-:W-:Y:S01]  /*0de0*/  IMAD.MOV.U32 R14, RZ, RZ, 0x1 ;  /* 0x00000001ff0e7424 */ /* 0x000fe200078e00ff */
[----:B------:R-:W-:Y:S01]  /*0df0*/  LOP3.LUT R11, R28, R11, RZ, 0xc0, !PT ;  /* 0x0000000b1c0b7212 */ /* 0x000fe200078ec0ff */
[----:B------:R-:W-:Y:S01]  /*0e00*/  IMAD.MOV R12, RZ, RZ, -R4 ;  /* 0x000000ffff0c7224 */ /* 0x000fe200078e0a04 */
[----:B------:R-:W-:Y:S02]  /*0e10*/  SEL R10, R10, R29, !P4 ;  /* 0x0000001d0a0a7207 */ /* 0x000fe40006000000 */
[----:B------:R-:W-:Y:S01]  /*0e20*/  LOP3.LUT R5, R16, R5, RZ, 0xc0, !PT ;  /* 0x0000000510057212 */ /* 0x000fe200078ec0ff */
[----:B------:R-:W-:Y:S02]  /*0e30*/  IMAD R11, R2, R4, R11 ;  /* 0x00000004020b7224 */ /* 0x000fe400078e020b */
[----:B--2---:R-:W-:-:S02]  /*0e40*/  IMAD R2, R12, R23, R18 ;  /* 0x000000170c027224 */ /* 0x004fc400078e0212 */
[----:B---3--:R-:W-:Y:S02]  /*0e50*/  IMAD R10, R11, R24, R10 ;  /* 0x000000180b0a7224 */ /* 0x008fe400078e020a */
[----:B------:R-:W-:-:S05]  /*0e60*/  IMAD R5, R2, R19, R5 ;  /* 0x0000001302057224 */ /* 0x000fca00078e0205 */
[----:B------:R-:W-:Y:S02]  /*0e70*/  SEL R15, R5, R10, !P4 ;  /* 0x0000000a050f7207 */ /* 0x000fe40006000000 */
[----:B------:R-:W-:-:S07]  /*0e80*/  SEL R16, R10, R5, !P4 ;  /* 0x000000050a107207 */ /* 0x000fce0006000000 */
.L_x_8:
[----:B------:R-:W-:-:S08]  /*0e90*/  NOP ;  /* 0x0000000000007918 */ /* 0x000fd00000000000 */
[----:B------:R-:W0:Y:S02]  /*0ea0*/  USETMAXREG.TRY_ALLOC.CTAPOOL UP0, 0xe8 ;  /* 0x000000e8000079c8 */ /* 0x000e240008000600 */
[----:B0-----:R-:W-:-:S13]  /*0eb0*/  PLOP3.LUT P0, PT, PT, PT, UP0, 0x80, 0x0 ;  /* 0x000000000000781c */ /* 0x001fda0003f0f008 */
[----:B------:R-:W-:Y:S05]  /*0ec0*/  @!P0 BRA `(.L_x_8) ;  /* 0xfffffffc00f08947 */ /* 0x000fea000383ffff */
[----:B------:R-:W-:Y:S01]  /*0ed0*/  ULDC.64 UR4, c[0x0][0x598] ;  /* 0x0001660000047ab9 */ /* 0x000fe20000000a00 */
[----:B------:R-:W-:Y:S01]  /*0ee0*/  ULDC.64 UR20, c[0x0][0x208] ;  /* 0x0000820000147ab9 */ /* 0x000fe20000000a00 */
[----:B------:R-:W-:-:S04]  /*0ef0*/  ISETP.NE.U32.AND P0, PT, RZ, UR4, PT ;  /* 0x00000004ff007c0c */ /* 0x000fc8000bf05070 */
[----:B------:R-:W-:-:S13]  /*0f00*/  ISETP.NE.AND.EX P0, PT, RZ, UR5, PT, P0 ;  /* 0x00000005ff007c0c */ /* 0x000fda000bf05300 */
[----:B------:R-:W-:Y:S05]  /*0f10*/  @!P0 BRA `(.L_x_11) ;  /* 0x00000000001c8947 */ /* 0x000fea0003800000 */
[----:B------:R-:W0:Y:S02]  /*0f20*/  LDC.64 R4, c[0x0][0x598] ;  /* 0x00016600ff047b82 */ /* 0x000e240000000a00 */
[----:B0-----:R-:W2:Y:S02]  /*0f30*/  LDG.E.64 R4, desc[UR20][R4.64] ;  /* 0x0000001404047981 */ /* 0x001ea4000c1e1b00 */
[----:B--2---:R-:W-:-:S04]  /*0f40*/  ISETP.NE.U32.AND P0, PT, R4, RZ, PT ;  /* 0x000000ff0400720c */ /* 0x004fc80003f05070 */
[----:B------:R-:W-:-:S13]  /*0f50*/  ISETP.NE.AND.EX P0, PT, R5, RZ, PT, P0 ;  /* 0x000000ff0500720c */ /* 0x000fda0003f05300 */
[----:B------:R-:W-:Y:S05]  /*0f60*/  @!P0 BRA `(.L_x_11) ;  /* 0x0000000000088947 */ /* 0x000fea0003800000 */
[----:B------:R0:W5:Y:S01]  /*0f70*/  LD.E R2, desc[UR20][R4.64] ;  /* 0x0000001404027980 */ /* 0x000162000c101900 */
[----:B------:R-:W-:Y:S05]  /*0f80*/  BRA `(.L_x_12) ;  /* 0x0000000000207947 */ /* 0x000fea0003800000 */
.L_x_11:
[----:B------:R-:W-:Y:S02]  /*0f90*/  ULDC.64 UR4, c[0x0][0x588] ;  /* 0x0001620000047ab9 */ /* 0x000fe40000000a00 */
[----:B------:R-:W-:-:S04]  /*0fa0*/  ISETP.NE.U32.AND P0, PT, RZ, UR4, PT ;  /* 0x00000004ff007c0c */ /* 0x000fc8000bf05070 */
[----:B------:R-:W-:-:S13]  /*0fb0*/  ISETP.NE.AND.EX P0, PT, RZ, UR5, PT, P0 ;  /* 0x00000005ff007c0c */ /* 0x000fda000bf05300 */
[----:B------:R-:W-:Y:S05]  /*0fc0*/  @!P0 BRA `(.L_x_13) ;  /* 0x00000000000c8947 */ /* 0x000fea0003800000 */
[----:B------:R-:W0:Y:S02]  /*0fd0*/  LDC.64 R4, c[0x0][0x588] ;  /* 0x00016200ff047b82 */ /* 0x000e240000000a00 */
[----:B0-----:R1:W5:Y:S01]  /*0fe0*/  LDG.E R2, desc[UR20][R4.64] ;  /* 0x0000001404027981 */ /* 0x001362000c1e1900 */
[----:B------:R-:W-:Y:S05]  /*0ff0*/  BRA `(.L_x_12) ;  /* 0x0000000000047947 */ /* 0x000fea0003800000 */
.L_x_13:
[----:B------:R-:W2:Y:S02]  /*1000*/  LDC R2, c[0x0][0x580] ;  /* 0x00016000ff027b82 */ /* 0x000ea40000000800 */
.L_x_12:
[----:B------:R-:W-:Y:S02]  /*1010*/  ULDC.64 UR4, c[0x0][0x5a0] ;  /* 0x0001680000047ab9 */ /* 0x000fe40000000a00 */
[----:B------:R-:W-:-:S04]  /*1020*/  ISETP.NE.U32.AND P0, PT, RZ, UR4, PT ;  /* 0x00000004ff007c0c */ /* 0x000fc8000bf05070 */
[----:B------:R-:W-:-:S13]  /*1030*/  ISETP.NE.AND.EX P0, PT, RZ, UR5, PT, P0 ;  /* 0x00000005ff007c0c */ /* 0x000fda000bf05300 */
[----:B------:R-:W-:Y:S05]  /*1040*/  @!P0 BRA `(.L_x_14) ;  /* 0x00000000001c8947 */ /* 0x000fea0003800000 */
[----:B01----:R-:W0:Y:S02]  /*1050*/  LDC.64 R4, c[0x0][0x5a0] ;  /* 0x00016800ff047b82 */ /* 0x003e240000000a00 */
[----:B0-----:R-:W3:Y:S02]  /*1060*/  LDG.E.64 R4, desc[UR20][R4.64] ;  /* 0x0000001404047981 */ /* 0x001ee4000c1e1b00 */
[----:B---3--:R-:W-:-:S04]  /*1070*/  ISETP.NE.U32.AND P0, PT, R4, RZ, PT ;  /* 0x000000ff0400720c */ /* 0x008fc80003f05070 */
[----:B------:R-:W-:-:S13]  /*1080*/  ISETP.NE.AND.EX P0, PT, R5, RZ, PT, P0 ;  /* 0x000000ff0500720c */ /* 0x000fda0003f05300 */
[----:B------:R-:W-:Y:S05]  /*1090*/  @!P0 BRA `(.L_x_14) ;  /* 0x0000000000088947 */ /* 0x000fea0003800000 */
[----:B------:R0:W5:Y:S01]  /*10a0*/  LD.E R12, desc[UR20][R4.64] ;  /* 0x00000014040c7980 */ /* 0x000162000c101900 */
[----:B------:R-:W-:Y:S05]  /*10b0*/  BRA `(.L_x_15) ;  /* 0x0000000000207947 */ /* 0x000fea0003800000 */
.L_x_14:
[----:B------:R-:W-:Y:S02]  /*10c0*/  ULDC.64 UR4, c[0x0][0x590] ;  /* 0x0001640000047ab9 */ /* 0x000fe40000000a00 */
[----:B------:R-:W-:-:S04]  /*10d0*/  ISETP.NE.U32.AND P0, PT, RZ, UR4, PT ;  /* 0x00000004ff007c0c */ /* 0x000fc8000bf05070 */
[----:B------:R-:W-:-:S13]  /*10e0*/  ISETP.NE.AND.EX P0, PT, RZ, UR5, PT, P0 ;  /* 0x00000005ff007c0c */ /* 0x000fda000bf05300 */
[----:B------:R-:W-:Y:S05]  /*10f0*/  @!P0 BRA `(.L_x_16) ;  /* 0x00000000000c8947 */ /* 0x000fea0003800000 */
[----:B------:R-:W3:Y:S02]  /*1100*/  LDC.64 R12, c[0x0][0x590] ;  /* 0x00016400ff0c7b82 */ /* 0x000ee40000000a00 */
[----:B---3--:R3:W5:Y:S01]  /*1110*/  LDG.E R12, desc[UR20][R12.64] ;  /* 0x000000140c0c7981 */ /* 0x008762000c1e1900 */
[----:B------:R-:W-:Y:S05]  /*1120*/  BRA `(.L_x_15) ;  /* 0x0000000000047947 */ /* 0x000fea0003800000 */
.L_x_16:
[----:B------:R-:W4:Y:S02]  /*1130*/  LDC R12, c[0x0][0x584] ;  /* 0x00016100ff0c7b82 */ /* 0x000f240000000800 */
.L_x_15:
[----:B------:R-:W-:-:S13]  /*1140*/  LOP3.LUT P0, RZ, R14, 0xff, RZ, 0xc0, !PT ;  /* 0x000000ff0eff7812 */ /* 0x000fda000780c0ff */
[----:B------:R-:W-:Y:S05]  /*1150*/  @!P0 EXIT ;  /* 0x000000000000894d */ /* 0x000fea0003800000 */
[----:B------:R-:W-:Y:S01]  /*1160*/  ULDC UR4, c[0x0][0x28c] ;  /* 0x0000a30000047ab9 */ /* 0x000fe20000000800 */
[----:B------:R-:W-:Y:S01]  /*1170*/  LOP3.LUT R64, R6, 0x1, RZ, 0xfc, !PT ;  /* 0x0000000106407812 */ /* 0x000fe200078efcff */
[----:B------:R-:W-:-:S04]  /*1180*/  UIADD3 UR4, UR4, 0xff, URZ ;  /* 0x000000ff04047890 */ /* 0x000fc8000fffe03f */
[----:B------:R-:W-:-:S04]  /*1190*/  USHF.R.S32.HI UR5, URZ, 0x1f, UR4 ;  /* 0x0000001f3f057899 */ /* 0x000fc80008011404 */
[----:B------:R-:W-:-:S03]  /*11a0*/  ULEA.HI UR5, UR5, UR4, URZ, 0x8 ;  /* 0x0000000405057291 */ /* 0x000fc6000f8f403f */
[----:B------:R-:W-:Y:S01]  /*11b0*/  UMOV UR4, URZ ;  /* 0x0000003f00047c82 */ /* 0x000fe20008000000 */
[----:B------:R-:W-:-:S03]  /*11c0*/  USHF.R.S32.HI UR9, URZ, 0x8, UR5 ;  /* 0x000000083f097899 */ /* 0x000fc60008011405 */
[----:B------:R-:W-:-:S09]  /*11d0*/  UMOV UR5, URZ ;  /* 0x0000003f00057c82 */ /* 0x000fd20008000000 */
.L_x_91:
[----:B01----:R-:W-:Y:S01]  /*11e0*/  LOP3.LUT R4, R0, 0x80, RZ, 0xc0, !PT ;  /* 0x0000008000047812 */ /* 0x003fe200078ec0ff */
[----:B------:R-:W0:Y:S01]  /*11f0*/  S2UR UR12, SR_CgaCtaId ;  /* 0x00000000000c79c3 */ /* 0x000e220000008800 */
[----:B------:R-:W-:Y:S01]  /*1200*/  UMOV UR11, 0x400 ;  /* 0x00000400000b7882 */ /* 0x000fe20000000000 */
[----:B------:R-:W-:Y:S01]  /*1210*/  UMOV UR6, URZ ;  /* 0x0000003f00067c82 */ /* 0x000fe20008000000 */
[----:B------:R-:W-:Y:S01]  /*1220*/  SHF.R.U32.HI R4, RZ, 0x7, R4 ;  /* 0x00000007ff047819 */ /* 0x000fe20000011604 */
[----:B------:R-:W-:Y:S01]  /*1230*/  UMOV UR7, URZ ;  /* 0x0000003f00077c82 */ /* 0x000fe20008000000 */
[----:B---3--:R-:W-:Y:S01]  /*1240*/  IMAD.MOV.U32 R13, RZ, RZ, RZ ;  /* 0x000000ffff0d7224 */ /* 0x008fe200078e00ff */
[----:B------:R-:W-:Y:S02]  /*1250*/  CS2R R18, SRZ ;  /* 0x0000000000127805 */ /* 0x000fe4000001ff00 */
[----:B------:R-:W-:Y:S01]  /*1260*/  CS2R R20, SRZ ;  /* 0x0000000000147805 */ /* 0x000fe2000001ff00 */
[----:B------:R-:W1:Y:S01]  /*1270*/  LDC R5, c[0x0][0x28c] ;  /* 0x0000a300ff057b82 */ /* 0x000e620000000800 */
[----:B------:R-:W3:Y:S01]  /*1280*/  SHFL.IDX PT, R4, R4, RZ, 0x1f ;  /* 0x00001fff04047589 */ /* 0x000ee200000e0000 */
[----:B------:R-:W-:-:S02]  /*1290*/  CS2R R22, SRZ ;  /* 0x0000000000167805 */ /* 0x000fc4000001ff00 */
[----:B------:R-:W-:Y:S02]  /*12a0*/  CS2R R48, SRZ ;  /* 0x0000000000307805 */ /* 0x000fe4000001ff00 */
[----:B------:R-:W-:Y:S02]  /*12b0*/  CS2R R50, SRZ ;  /* 0x0000000000327805 */ /* 0x000fe4000001ff00 */
[----:B------:R-:W-:Y:S02]  /*12c0*/  CS2R R52, SRZ ;  /* 0x0000000000347805 */ /* 0x000fe4000001ff00 */
[----:B------:R-:W-:Y:S02]  /*12d0*/  CS2R R54, SRZ ;  /* 0x0000000000367805 */ /* 0x000fe4000001ff00 */
[----:B------:R-:W-:Y:S01]  /*12e0*/  CS2R R58, SRZ ;  /* 0x00000000003a7805 */ /* 0x000fe2000001ff00 */
[----:B------:R-:W-:Y:S01]  /*12f0*/  IMAD.MOV.U32 R56, RZ, RZ, RZ ;  /* 0x000000ffff387224 */ /* 0x000fe200078e00ff */
[----:B------:R-:W-:-:S02]  /*1300*/  CS2R R60, SRZ ;  /* 0x00000000003c7805 */ /* 0x000fc4000001ff00 */
[----:B------:R-:W-:Y:S01]  /*1310*/  CS2R R62, SRZ ;  /* 0x00000000003e7805 */ /* 0x000fe2000001ff00 */
[----:B------:R-:W-:Y:S01]  /*1320*/  IMAD.MOV.U32 R65, RZ, RZ, RZ ;  /* 0x000000ffff417224 */ /* 0x000fe200078e00ff */
[----:B------:R-:W-:Y:S01]  /*1330*/  CS2R R40, SRZ ;  /* 0x0000000000287805 */ /* 0x000fe2000001ff00 */
[----:B------:R-:W-:Y:S01]  /*1340*/  IMAD.MOV.U32 R67, RZ, RZ, RZ ;  /* 0x000000ffff437224 */ /* 0x000fe200078e00ff */
[----:B------:R-:W-:Y:S01]  /*1350*/  CS2R R42, SRZ ;  /* 0x00000000002a7805 */ /* 0x000fe2000001ff00 */
[----:B------:R-:W-:Y:S01]  /*1360*/  IMAD.U32 R14, RZ, RZ, UR4 ;  /* 0x00000004ff0e7e24 */ /* 0x000fe2000f8e00ff */
[----:B0-----:R-:W-:Y:S01]  /*1370*/  ULEA UR11, UR12, UR11, 0x18 ;  /* 0x0000000b0c0b7291 */ /* 0x001fe2000f8ec03f */
[----:B------:R-:W-:Y:S02]  /*1380*/  CS2R R44, SRZ ;  /* 0x00000000002c7805 */ /* 0x000fe4000001ff00 */
[----:B------:R-:W-:Y:S01]  /*1390*/  CS2R R46, SRZ ;  /* 0x00000000002e7805 */ /* 0x000fe2000001ff00 */
[----:B------:R-:W-:Y:S01]  /*13a0*/  UMOV UR12, UR5 ;  /* 0x00000005000c7c82 */ /* 0x000fe20008000000 */
[----:B------:R-:W-:-:S02]  /*13b0*/  CS2R R32, SRZ ;  /* 0x0000000000207805 */ /* 0x000fc4000001ff00 */
[----:B------:R-:W-:Y:S02]  /*13c0*/  CS2R R34, SRZ ;  /* 0x0000000000227805 */ /* 0x000fe4000001ff00 */
[----:B------:R-:W-:Y:S02]  /*13d0*/  CS2R R36, SRZ ;  /* 0x0000000000247805 */ /* 0x000fe4000001ff00 */
[----:B------:R-:W-:Y:S02]  /*13e0*/  CS2R R38, SRZ ;  /* 0x0000000000267805 */ /* 0x000fe4000001ff00 */
[----:B-1----:R-:W-:Y:S02]  /*13f0*/  ISETP.GE.AND P0, PT, R5, 0x1, PT ;  /* 0x000000010500780c */ /* 0x002fe40003f06270 */
[----:B------:R-:W-:Y:S02]  /*1400*/  CS2R R24, SRZ ;  /* 0x0000000000187805 */ /* 0x000fe4000001ff00 */
[----:B---3--:R-:W-:-:S02]  /*1410*/  R2UR UR8, R4 ;  /* 0x00000000040872ca */ /* 0x008fc400000e0000 */
[----:B------:R-:W-:Y:S02]  /*1420*/  CS2R R26, SRZ ;  /* 0x00000000001a7805 */ /* 0x000fe4000001ff00 */
[----:B------:R-:W-:Y:S02]  /*1430*/  CS2R R28, SRZ ;  /* 0x00000000001c7805 */ /* 0x000fe4000001ff00 */
[----:B------:R-:W-:-:S07]  /*1440*/  CS2R R30, SRZ ;  /* 0x00000000001e7805 */ /* 0x000fce000001ff00 */
[----:B------:R-:W-:-:S04]  /*1450*/  ULEA.HI UR10, UR8, UR8, URZ, 0x1 ;  /* 0x00000008080a7291 */ /* 0x000fc8000f8f083f */
[----:B------:R-:W-:-:S04]  /*1460*/  ULOP3.LUT UR10, UR10, 0x7fffe, URZ, 0xc0, !UPT ;  /* 0x0007fffe0a0a7892 */ /* 0x000fc8000f8ec03f */
[----:B------:R-:W-:-:S03]  /*1470*/  UIADD3 UR10, UR8, -UR10, URZ ;  /* 0x8000000a080a7290 */ /* 0x000fc6000fffe03f */
[----:B------:R-:W-:Y:S01]  /*1480*/  UMOV UR8, URZ ;  /* 0x0000003f00087c82 */ /* 0x000fe20008000000 */
[----:B------:R-:W-:-:S04]  /*1490*/  ULEA UR10, UR10, UR11, 0xd ;  /* 0x0000000b0a0a7291 */ /* 0x000fc8000f8e683f */
[----:B------:R-:W-:-:S04]  /*14a0*/  UIADD3 UR10, UR10, 0x100, URZ ;  /* 0x000001000a0a7890 */ /* 0x000fc8000fffe03f */
[----:B------:R-:W-:-:S04]  /*14b0*/  USHF.R.U32.HI UR10, URZ, 0x4, UR10 ;  /* 0x000000043f0a7899 */ /* 0x000fc8000801160a */
[----:B------:R-:W-:Y:S01]  /*14c0*/  ULOP3.LUT UR10, UR10, 0x3fff, URZ, 0xc0, !UPT ;  /* 0x00003fff0a0a7892 */ /* 0x000fe2000f8ec03f */
[----:B------:R-:W-:Y:S11]  /*14d0*/  @!P0 BRA `(.L_x_17) ;  /* 0x0000000800cc8947 */ /* 0x000ff60003800000 */
[----:B------:R-:W-:-:S13]  /*14e0*/  ISETP.NE.AND P1, PT, R64, 0x3, PT ;  /* 0x000000034000780c */ /* 0x000fda0003f25270 */
[----:B------:R-:W-:Y:S05]  /*14f0*/  @!P1 BRA `(.L_x_18) ;  /* 0x0000000000049947 */ /* 0x000fea0003800000 */
[----:B------:R-:W-:Y:S01]  /*1500*/  BPT.TRAP 0x1 ;  /* 0x000000040000795c */ /* 0x000fe20000300000 */
.L_x_18:
[----:B------:R-:W-:Y:S01]  /*1510*/  ULEA UR6, UR5, UR11, 0x3 ;  /* 0x0000000b05067291 */ /* 0x000fe2000f8e183f */
[----:B------:R-:W-:-:S05]  /*1520*/  IMAD.U32 R4, RZ, RZ, UR4 ;  /* 0x00000004ff047e24 */ /* 0x000fca000f8e00ff */
[----:B------:R-:W-:-:S04]  /*1530*/  SHF.L.U32 R4, R4, 0x1f, RZ ;  /* 0x0000001f04047819 */ /* 0x000fc800000006ff */
[----:B------:R0:W1:Y:S01]  /*1540*/  SYNCS.PHASECHK.TRANS64.TRYWAIT P0, [UR6], R4 ;  /* 0x00000004ff0075a7 */ /* 0x0000620008000146 */
[----:B------:R-:W-:Y:S05]  /*1550*/  @!P1 BRA `(.L_x_19) ;  /* 0x0000000000049947 */ /* 0x000fea0003800000 */
[----:B------:R-:W-:Y:S01]  /*1560*/  BPT.TRAP 0x1 ;  /* 0x000000040000795c */ /* 0x000fe20000300000 */
.L_x_19:
[----:B-1----:R-:W-:Y:S05]  /*1570*/  @P0 BRA `(.L_x_20) ;  /* 0x0000000000080947 */ /* 0x002fea0003800000 */
[----:B------:R-:W1:Y:S02]  /*1580*/  SYNCS.PHASECHK.TRANS64.TRYWAIT P0, [UR6], R4 ;  /* 0x00000004ff0075a7 */ /* 0x000e640008000146 */
[----:B-1----:R-:W-:Y:S05]  /*1590*/  @!P0 BRA `(.L_x_21) ;  /* 0x0000005400c88947 */ /* 0x002fea0003800000 */
.L_x_20:
[----:B------:R-:W-:Y:S01]  /*15a0*/  UIADD3 UR6, UR11, 0x28100, URZ ;  /* 0x000281000b067890 */ /* 0x000fe2000fffe03f */
[----:B------:R-:W-:Y:S01]  /*15b0*/  WARPGROUP.ARRIVE ;  /* 0x00000000000079c5 */ /* 0x000fe20000000000 */
[----:B------:R-:W-:Y:S01]  /*15c0*/  ULOP3.LUT UR12, UR10, 0x10000, URZ, 0xfc, !UPT ;  /* 0x000100000a0c7892 */ /* 0x000fe2000f8efc3f */
[----:B------:R-:W-:Y:S01]  /*15d0*/  IMAD.MOV.U32 R13, RZ, RZ, RZ ;  /* 0x000000ffff0d7224 */ /* 0x000fe200078e00ff */
[----:B------:R-:W-:Y:S01]  /*15e0*/  USHF.R.U32.HI UR6, URZ, 0x4, UR6 ;  /* 0x000000043f067899 */ /* 0x000fe20008011606 */
[----:B------:R-:W-:Y:S01]  /*15f0*/  CS2R R18, SRZ ;  /* 0x0000000000127805 */ /* 0x000fe2000001ff00 */
[----:B------:R-:W-:Y:S01]  /*1600*/  ULEA UR12, UR5, UR12, 0xb ;  /* 0x0000000c050c7291 */ /* 0x000fe2000f8e583f */
[----:B------:R-:W-:Y:S01]  /*1610*/  CS2R R20, SRZ ;  /* 0x0000000000147805 */ /* 0x000fe2000001ff00 */
[----:B------:R-:W-:Y:S01]  /*1620*/  ULOP3.LUT UR6, UR6, 0x3fff, URZ, 0xc0, !UPT ;  /* 0x00003fff06067892 */ /* 0x000fe2000f8ec03f */
[----:B------:R-:W-:Y:S01]  /*1630*/  CS2R R22, SRZ ;  /* 0x0000000000167805 */ /* 0x000fe2000001ff00 */
[----:B------:R-:W-:Y:S01]  /*1640*/  UMOV UR13, 0x40000040 ;  /* 0x40000040000d7882 */ /* 0x000fe20000000000 */
[----:B------:R-:W-:Y:S01]  /*1650*/  UMOV UR15, 0x40000040 ;  /* 0x40000040000f7882 */ /* 0x000fe20000000000 */
[----:B------:R-:W-:Y:S01]  /*1660*/  ULOP3.LUT UR6, UR6, 0x10000, URZ, 0xfc, !UPT ;  /* 0x0001000006067892 */ /* 0x000fe2000f8efc3f */
[----:B------:R-:W-:Y:S01]  /*1670*/  CS2R R48, SRZ ;  /* 0x0000000000307805 */ /* 0x000fe2000001ff00 */
[----:B------:R-:W-:Y:S01]  /*1680*/  UMOV UR16, UR12 ;  /* 0x0000000c00107c82 */ /* 0x000fe20008000000 */
[----:B------:R-:W-:Y:S01]  /*1690*/  UMOV UR17, UR13 ;  /* 0x0000000d00117c82 */ /* 0x000fe20008000000 */
[----:B------:R-:W-:Y:S01]  /*16a0*/  UIMAD UR8, UR5, 0x300, UR6 ;  /* 0x00000300050878a4 */ /* 0x000fe2000f8e0206 */
[----:B------:R-:W-:Y:S01]  /*16b0*/  CS2R R50, SRZ ;  /* 0x0000000000327805 */ /* 0x000fe2000001ff00 */
[----:B------:R-:W-:Y:S01]  /*16c0*/  UMOV UR19, 0x40000040 ;  /* 0x4000004000137882 */ /* 0x000fe20000000000 */
[----:B------:R-:W-:Y:S01]  /*16d0*/  CS2R R52, SRZ ;  /* 0x0000000000347805 */ /* 0x000fe2000001ff00 */
[----:B------:R-:W-:Y:S01]  /*16e0*/  UIADD3 UR18, UR8, 0x80, URZ ;  /* 0x0000008008127890 */ /* 0x000fe2000fffe03f */
[----:B------:R-:W-:Y:S01]  /*16f0*/  CS2R R54, SRZ ;  /* 0x0000000000367805 */ /* 0x000fe2000001ff00 */
[----:B------:R-:W-:Y:S01]  /*1700*/  UIADD3 UR6, UR8, 0x100, URZ ;  /* 0x0000010008067890 */ /* 0x000fe2000fffe03f */
[----:B------:R-:W-:Y:S01]  /*1710*/  CS2R R58, SRZ ;  /* 0x00000000003a7805 */ /* 0x000fe2000001ff00 */
[----:B------:R-:W-:Y:S01]  /*1720*/  UMOV UR14, UR8 ;  /* 0x00000008000e7c82 */ /* 0x000fe20008000000 */
[----:B------:R-:W-:Y:S01]  /*1730*/  UIADD3 UR7, UR8, 0x102, URZ ;  /* 0x0000010208077890 */ /* 0x000fe2000fffe03f */
[----:B------:R-:W-:Y:S01]  /*1740*/  QGMMA.64x16x32.F32.E4M3.E4M3 R40, gdesc[UR12], RZ, !UPT ;  /* 0x002000000c2879f3 */ /* 0x000fe2000c7008ff */
[----:B------:R-:W-:Y:S01]  /*1750*/  UIADD3 UR14, UR8, 0x186, URZ ;  /* 0x00000186080e7890 */ /* 0x000fe2000fffe03f */
[----:B------:R-:W-:Y:S01]  /*1760*/  IMAD.MOV.U32 R56, RZ, RZ, RZ ;  /* 0x000000ffff387224 */ /* 0x000fe200078e00ff */
[----:B------:R-:W-:Y:S01]  /*1770*/  UMOV UR15, 0x40000040 ;  /* 0x40000040000f7882 */ /* 0x000fe20000000000 */
[----:B------:R-:W-:Y:S01]  /*1780*/  QGMMA.64x16x32.F32.E4M3.E4M3 R32, gdesc[UR16], RZ, !UPT ;  /* 0x00200000102079f3 */ /* 0x000fe2000c7008ff */
[----:B------:R-:W-:Y:S01]  /*1790*/  UMOV UR16, UR12 ;  /* 0x0000000c00107c82 */ /* 0x000fe20008000000 */
[----:B------:R-:W-:Y:S01]  /*17a0*/  UMOV UR17, UR13 ;  /* 0x0000000d00117c82 */ /* 0x000fe20008000000 */
[----:B------:R-:W-:Y:S01]  /*17b0*/  UMOV UR18, UR6 ;  /* 0x0000000600127c82 */ /* 0x000fe20008000000 */
[----:B------:R-:W-:Y:S01]  /*17c0*/  UMOV UR19, 0x40000040 ;  /* 0x4000004000137882 */ /* 0x000fe20000000000 */
[----:B------:R-:W-:Y:S01]  /*17d0*/  UIADD3 UR6, UR8, 0x82, URZ ;  /* 0x0000008208067890 */ /* 0x000fe2000fffe03f */
[----:B------:R-:W-:Y:S01]  /*17e0*/  QGMMA.64x16x32.F32.E4M3.E4M3 R24, gdesc[UR16], RZ, !UPT ;  /* 0x00200000101879f3 */ /* 0x000fe2000c7008ff */
[----:B------:R-:W-:Y:S01]  /*17f0*/  UIADD3 UR16, UR12, 0x2, URZ ;  /* 0x000000020c107890 */ /* 0x000fe2000fffe03f */
[----:B------:R-:W-:Y:S01]  /*1800*/  CS2R R60, SRZ ;  /* 0x00000000003c7805 */ /* 0x000fe2000001ff00 */
[----:B------:R-:W-:Y:S01]  /*1810*/  UIADD3 UR18, UR8, 0x2, URZ ;  /* 0x0000000208127890 */ /* 0x000fe2000fffe03f */
[----:B------:R-:W-:Y:S01]  /*1820*/  CS2R R62, SRZ ;  /* 0x00000000003e7805 */ /* 0x000fe2000001ff00 */
[----:B------:R-:W-:Y:S01]  /*1830*/  UMOV UR17, 0x40000040 ;  /* 0x4000004000117882 */ /* 0x000fe20000000000 */
[----:B------:R-:W-:Y:S01]  /*1840*/  UMOV UR19, 0x40000040 ;  /* 0x4000004000137882 */ /* 0x000fe20000000000 */
[----:B------:R-:W-:Y:S01]  /*1850*/  UMOV UR13, 0x40000040 ;  /* 0x40000040000d7882 */ /* 0x000fe20000000000 */
[----:B------:R-:W-:-:S02]  /*1860*/  IMAD.MOV.U32 R65, RZ, RZ, RZ ;  /* 0x000000ffff417224 */ /* 0x000fc400078e00ff */
[----:B------:R-:W-:Y:S02]  /*1870*/  IMAD.MOV.U32 R67, RZ, RZ, RZ ;  /* 0x000000ffff437224 */ /* 0x000fe400078e00ff */
[----:B------:R-:W-:Y:S01]  /*1880*/  QGMMA.64x16x32.F32.E4M3.E4M3 R40, gdesc[UR16], R40 ;  /* 0x00200000102879f3 */ /* 0x000fe20008700828 */
[----:B------:R-:W-:Y:S01]  /*1890*/  UMOV UR18, UR6 ;  /* 0x0000000600127c82 */ /* 0x000fe20008000000 */
[----:B------:R-:W-:Y:S01]  /*18a0*/  UMOV UR19, 0x40000040 ;  /* 0x4000004000137882 */ /* 0x000fe20000000000 */
[----:B------:R-:W-:Y:S01]  /*18b0*/  UIADD3 UR6, UR8, 0x84, URZ ;  /* 0x0000008408067890 */ /* 0x000fe2000fffe03f */
[----:B------:R-:W-:Y:S01]  /*18c0*/  QGMMA.64x16x32.F32.E4M3.E4M3 R32, gdesc[UR16], R32 ;  /* 0x00200000102079f3 */ /* 0x000fe20008700820 */
[----:B------:R-:W-:Y:S01]  /*18d0*/  UMOV UR18, UR7 ;  /* 0x0000000700127c82 */ /* 0x000fe20008000000 */
[----:B------:R-:W-:Y:S01]  /*18e0*/  UMOV UR19, 0x40000040 ;  /* 0x4000004000137882 */ /* 0x000fe20000000000 */
[----:B------:R-:W-:Y:S01]  /*18f0*/  UIADD3 UR7, UR8, 0x104, URZ ;  /* 0x0000010408077890 */ /* 0x000fe2000fffe03f */
[----:B------:R-:W-:Y:S01]  /*1900*/  QGMMA.64x16x32.F32.E4M3.E4M3 R24, gdesc[UR16], R24 ;  /* 0x00200000101879f3 */ /* 0x000fe20008700818 */
[----:B------:R-:W-:-:S02]  /*1910*/  UIADD3 UR16, UR12, 0x4, URZ ;  /* 0x000000040c107890 */ /* 0x000fc4000fffe03f */
[----:B------:R-:W-:Y:S01]  /*1920*/  UIADD3 UR18, UR8, 0x4, URZ ;  /* 0x0000000408127890 */ /* 0x000fe2000fffe03f */
[----:B------:R-:W-:Y:S01]  /*1930*/  UMOV UR17, 0x40000040 ;  /* 0x4000004000117882 */ /* 0x000fe20000000000 */
[----:B------:R-:W-:-:S07]  /*1940*/  UMOV UR19, 0x40000040 ;  /* 0x4000004000137882 */ /* 0x000fce0000000000 */
        /* <DEDUP_REMOVED lines=9> */
[----:B------:R-:W-:Y:S02]  /*19e0*/  UIADD3 UR16, UR12, 0x6, URZ ;  /* 0x000000060c107890 */ /* 0x000fe4000fffe03f */
        /* <DEDUP_REMOVED lines=41> */
[----:B------:R-:W-:Y:S01]  /*1c80*/  UMOV UR19, 0x40000040 ;  /* 0x4000004000137882 */ /* 0x000fe20000000000 */
[----:B------:R-:W-:-:S06]  /*1c90*/  UIADD3 UR12, UR12, 0x406, URZ ;  /* 0x000004060c0c7890 */ /* 0x000fcc000fffe03f */
[----:B------:R-:W-:Y:S01]  /*1ca0*/  QGMMA.64x16x32.F32.E4M3.E4M3 R40, gdesc[UR16], R40 ;  /* 0x00200000102879f3 */ /* 0x000fe20008700828 */
[----:B------:R-:W-:Y:S01]  /*1cb0*/  UMOV UR18, UR6 ;  /* 0x0000000600127c82 */ /* 0x000fe20008000000 */
[----:B------:R-:W-:Y:S01]  /*1cc0*/  UMOV UR19, 0x40000040 ;  /* 0x4000004000137882 */ /* 0x000fe20000000000 */
[----:B------:R-:W-:Y:S01]  /*1cd0*/  UMOV UR6, 0x8 ;  /* 0x0000000800067882 */ /* 0x000fe20000000000 */
[----:B------:R-:W-:Y:S01]  /*1ce0*/  QGMMA.64x16x32.F32.E4M3.E4M3 R32, gdesc[UR16], R32 ;  /* 0x00200000102079f3 */ /* 0x000fe20008700820 */
[----:B------:R-:W-:Y:S01]  /*1cf0*/  UMOV UR18, UR7 ;  /* 0x0000000700127c82 */ /* 0x000fe20008000000 */
[----:B------:R-:W-:Y:S01]  /*1d00*/  UMOV UR19, 0x40000040 ;  /* 0x4000004000137882 */ /* 0x000fe20000000000 */
[----:B------:R-:W-:Y:S02]  /*1d10*/  UIADD3 UR7, UR8, 0x206, URZ ;  /* 0x0000020608077890 */ /* 0x000fe4000fffe03f */
[----:B------:R-:W-:Y:S01]  /*1d20*/  UIADD3 UR8, UR8, 0x286, URZ ;  /* 0x0000028608087890 */ /* 0x000fe2000fffe03f */
[----:B------:R-:W-:Y:S04]  /*1d30*/  QGMMA.64x16x32.F32.E4M3.E4M3 R24, gdesc[UR16], R24 ;  /* 0x00200000101879f3 */ /* 0x000fe80008700818 */
[----:B------:R-:W-:Y:S01]  /*1d40*/  QGMMA.64x16x32.F32.E4M3.E4M3 R40, gdesc[UR12], R40 ;  /* 0x002000000c2879f3 */ /* 0x000fe20008700828 */
[----:B------:R-:W-:Y:S01]  /*1d50*/  UMOV UR14, UR7 ;  /* 0x00000007000e7c82 */ /* 0x000fe20008000000 */
[----:B------:R-:W-:Y:S01]  /*1d60*/  ULDC UR7, c[0x0][0x50c] ;  /* 0x0001430000077ab9 */ /* 0x000fe20000000800 */
[----:B------:R-:W-:Y:S01]  /*1d70*/  UMOV UR15, 0x40000040 ;  /* 0x40000040000f7882 */ /* 0x000fe20000000000 */
[----:B------:R-:W-:Y:S01]  /*1d80*/  UISETP.NE.AND UP0, UPT, UR7, 0x8, UPT ;  /* 0x000000080700788c */ /* 0x000fe2000bf05270 */
[----:B------:R-:W-:Y:S01]  /*1d90*/  QGMMA.64x16x32.F32.E4M3.E4M3 R32, gdesc[UR12], R32 ;  /* 0x002000000c2079f3 */ /* 0x000fe20008700820 */
[----:B------:R-:W-:Y:S01]  /*1da0*/  UMOV UR14, UR8 ;  /* 0x00000008000e7c82 */ /* 0x000fe20008000000 */
[----:B------:R-:W-:Y:S01]  /*1db0*/  UMOV UR15, 0x40000040 ;  /* 0x40000040000f7882 */ /* 0x000fe20000000000 */
[----:B------:R-:W-:Y:S01]  /*1dc0*/  USEL UR7, URZ, 0x1, UP0 ;  /* 0x000000013f077887 */ /* 0x000fe20008000000 */
[----:B------:R-:W-:Y:S05]  /*1dd0*/  QGMMA.64x16x32.F32.E4M3.E4M3 R24, gdesc[UR12], R24, gsb0 ;  /* 0x002000000c1879f3 */ /* 0x000fea0008000818 */
[----:B------:R-:W-:-:S13]  /*1de0*/  ISETP.NE.AND P0, PT, RZ, UR7, PT ;  /* 0x00000007ff007c0c */ /* 0x000fda000bf05270 */
[----:B------:R-:W-:Y:S05]  /*1df0*/  @!P0 BRA `(.L_x_22) ;  /* 0x0000000000688947 */ /* 0x000fea0003800000 */
[----:B------:R-:W-:Y:S02]  /*1e00*/  WARPGROUP.DEPBAR.LE gsb0, 0x0 ;  /* 0x00008000000079c5 */ /* 0x000fe40000010000 */
[----:B------:R-:W-:-:S01]  /*1e10*/  FADD R67, RZ, R40 ;  /* 0x00000028ff437221 */ /* 0x000fc20000000000 */
[----:B------:R-:W-:Y:S01]  /*1e20*/  FADD R62, RZ, R41 ;  /* 0x00000029ff3e7221 */ /* 0x000fe20000000000 */
        /* <DEDUP_REMOVED lines=22> */
[----:B------:R-:W-:-:S06]  /*1f90*/  UMOV UR6, URZ ;  /* 0x0000003f00067c82 */ /* 0x000fcc0008000000 */
.L_x_22:
[----:B------:R-:W-:-:S04]  /*1fa0*/  UIADD3 UR12, UR5, 0x1, URZ ;  /* 0x00000001050c7890 */ /* 0x000fc8000fffe03f */
[----:B------:R-:W-:-:S04]  /*1fb0*/  UISETP.NE.AND UP0, UPT, UR12, 0x5, UPT ;  /* 0x000000050c00788c */ /* 0x000fc8000bf05270 */
[----:B------:R-:W-:Y:S02]  /*1fc0*/  USEL UR8, URZ, 0x1, UP0 ;  /* 0x000000013f087887 */ /* 0x000fe40008000000 */
[----:B------:R-:W-:Y:S02]  /*1fd0*/  USEL UR12, UR12, URZ, UP0 ;  /* 0x0000003f0c0c7287 */ /* 0x000fe40008000000 */
[----:B------:R-:W-:-:S06]  /*1fe0*/  ULOP3.LUT UR8, UR4, UR8, URZ, 0x3c, !UPT ;  /* 0x0000000804087292 */ /* 0x000fcc000f8e3c3f */
[----:B------:R-:W-:Y:S01]  /*1ff0*/  IMAD.U32 R14, RZ, RZ, UR8 ;  /* 0x00000008ff0e7e24 */ /* 0x000fe2000f8e00ff */
[----:B------:R-:W-:-:S06]  /*2000*/  UMOV UR8, 0x1 ;  /* 0x0000000100087882 */ /* 0x000fcc0000000000 */
.L_x_17:
[----:B------:R-:W-:-:S04]  /*2010*/  UISETP.LT.AND UP0, UPT, UR9, 0x1, UPT ;  /* 0x000000010900788c */ /* 0x000fc8000bf01270 */
[----:B------:R-:W-:-:S04]  /*2020*/  USEL UR13, UR9, 0x1, UP0 ;  /* 0x00000001090d7887 */ /* 0x000fc80008000000 */
[----:B------:R-:W-:-:S04]  /*2030*/  UIADD3 UR13, UR9, -UR13, URZ ;  /* 0x8000000d090d7290 */ /* 0x000fc8000fffe03f */
[----:B------:R-:W-:-:S06]  /*2040*/  UISETP.GE.AND UP0, UPT, UR13, 0x1, UPT ;  /* 0x000000010d00788c */ /* 0x000fcc000bf06270 */
[----:B------:R-:W-:-:S13]  /*2050*/  PLOP3.LUT P0, PT, PT, PT, UP0, 0x80, 0x0 ;  /* 0x000000000000781c */ /* 0x000fda0003f0f008 */
[----:B------:R-:W-:Y:S05]  /*2060*/  @!P0 BRA `(.L_x_23) ;  /* 0x0000000800e88947 */ /* 0x000fea0003800000 */
[----:B-1----:R-:W-:Y:S02]  /*2070*/  IMAD.U32 R5, RZ, RZ, UR5 ;  /* 0x00000005ff057e24 */ /* 0x002fe4000f8e00ff */
[----:B0-----:R-:W-:Y:S01]  /*2080*/  IMAD.U32 R4, RZ, RZ, UR13 ;  /* 0x0000000dff047e24 */ /* 0x001fe2000f8e00ff */
[----:B------:R-:W-:-:S06]  /*2090*/  ULDC UR13, c[0x0][0x50c] ;  /* 0x00014300000d7ab9 */ /* 0x000fcc0000000800 */
.L_x_31:
[----:B------:R-:W-:-:S13]  /*20a0*/  ISETP.NE.AND P1, PT, R64, 0x3, PT ;  /* 0x000000034000780c */ /* 0x000fda0003f25270 */
[----:B------:R-:W-:Y:S05]  /*20b0*/  @!P1 BRA `(.L_x_24) ;  /* 0x0000000000049947 */ /* 0x000fea0003800000 */
[----:B------:R-:W-:Y:S01]  /*20c0*/  BPT.TRAP 0x1 ;  /* 0x000000040000795c */ /* 0x000fe20000300000 */
.L_x_24:
[----:B------:R-:W0:Y:S01]  /*20d0*/  S2UR UR14, SR_CgaCtaId ;  /* 0x00000000000e79c3 */ /* 0x000e220000008800 */
[----:B------:R-:W-:Y:S01]  /*20e0*/  UMOV UR11, 0x400 ;  /* 0x00000400000b7882 */ /* 0x000fe20000000000 */
[----:B------:R-:W-:Y:S01]  /*20f0*/  SHF.L.U32 R10, R14, 0x1f, RZ ;  /* 0x0000001f0e0a7819 */ /* 0x000fe200000006ff */
[----:B0-----:R-:W-:-:S04]  /*2100*/  ULEA UR11, UR14, UR11, 0x18 ;  /* 0x0000000b0e0b7291 */ /* 0x001fc8000f8ec03f */
[----:B------:R-:W-:-:S09]  /*2110*/  ULEA UR14, UR12, UR11, 0x3 ;  /* 0x0000000b0c0e7291 */ /* 0x000fd2000f8e183f */
[----:B------:R0:W1:Y:S01]  /*2120*/  SYNCS.PHASECHK.TRANS64.TRYWAIT P0, [UR14], R10 ;  /* 0x0000000aff0075a7 */ /* 0x000062000800014e */
[----:B------:R-:W-:Y:S05]  /*2130*/  @!P1 BRA `(.L_x_25) ;  /* 0x0000000000049947 */ /* 0x000fea0003800000 */
[----:B------:R-:W-:Y:S01]  /*2140*/  BPT.TRAP 0x1 ;  /* 0x000000040000795c */ /* 0x000fe20000300000 */
.L_x_25:
[----:B-1----:R-:W-:Y:S05]  /*2150*/  @P0 BRA `(.L_x_26) ;  /* 0x0000000000080947 */ /* 0x002fea0003800000 */
[----:B------:R-:W1:Y:S02]  /*2160*/  SYNCS.PHASECHK.TRANS64.TRYWAIT P0, [UR14], R10 ;  /* 0x0000000aff0075a7 */ /* 0x000e64000800014e */
[----:B-1----:R-:W-:Y:S05]  /*2170*/  @!P0 BRA `(.L_x_27) ;  /* 0x0000004800e88947 */ /* 0x002fea0003800000 */
.L_x_26:
[----:B------:R-:W-:Y:S01]  /*2180*/  UIADD3 UR14, UR11, 0x28100, URZ ;  /* 0x000281000b0e7890 */ /* 0x000fe2000fffe03f */
[----:B------:R-:W-:Y:S01]  /*2190*/  WARPGROUP.ARRIVE ;  /* 0x00000000000079c5 */ /* 0x000fe20000000000 */
[----:B------:R-:W-:Y:S02]  /*21a0*/  UISETP.NE.AND UP0, UPT, UR7, URZ, UPT ;  /* 0x0000003f0700728c */ /* 0x000fe4000bf05270 */
[----:B------:R-:W-:Y:S02]  /*21b0*/  USHF.R.U32.HI UR14, URZ, 0x4, UR14 ;  /* 0x000000043f0e7899 */ /* 0x000fe4000801160e */
[----:B------:R-:W-:Y:S02]  /*21c0*/  USEL UR8, UR8, URZ, !UP0 ;  /* 0x0000003f08087287 */ /* 0x000fe4000c000000 */
[----:B------:R-:W-:Y:S02]  /*21d0*/  ULOP3.LUT UR14, UR14, 0x3fff, URZ, 0xc0, !UPT ;  /* 0x00003fff0e0e7892 */ /* 0x000fe4000f8ec03f */
[----:B------:R-:W-:-:S02]  /*21e0*/  ULOP3.LUT UR15, UR10, 0x10000, URZ, 0xfc, !UPT ;  /* 0x000100000a0f7892 */ /* 0x000fc4000f8efc3f */
[----:B------:R-:W-:Y:S02]  /*21f0*/  ULOP3.LUT UR7, UR14, 0x10000, URZ, 0xfc, !UPT ;  /* 0x000100000e077892 */ /* 0x000fe4000f8efc3f */
[----:B------:R-:W-:Y:S02]  /*2200*/  UISETP.NE.U32.AND UP0, UPT, UR8, URZ, UPT ;  /* 0x0000003f0800728c */ /* 0x000fe4000bf05070 */
[----:B------:R-:W-:Y:S02]  /*2210*/  UIMAD UR8, UR12, 0x300, UR7 ;  /* 0x000003000c0878a4 */ /* 0x000fe4000f8e0207 */
[----:B------:R-:W-:Y:S02]  /*2220*/  ULEA UR14, UR12, UR15, 0xb ;  /* 0x0000000f0c0e7291 */ /* 0x000fe4000f8e583f */
[----:B------:R-:W-:Y:S02]  /*2230*/  UIADD3 UR7, UR8, 0x80, URZ ;  /* 0x0000008008077890 */ /* 0x000fe4000fffe03f */
[----:B------:R-:W-:Y:S01]  /*2240*/  UIADD3 UR15, UR8, 0x100, URZ ;  /* 0x00000100080f7890 */ /* 0x000fe2000fffe03f */
[----:B------:R-:W-:-:S02]  /*2250*/  UMOV UR17, 0x40000040 ;  /* 0x4000004000117882 */ /* 0x000fc40000000000 */
[----:B------:R-:W-:Y:S01]  /*2260*/  UMOV UR16, UR14 ;  /* 0x0000000e00107c82 */ /* 0x000fe20008000000 */
[----:B------:R-:W-:Y:S01]  /*2270*/  UMOV UR18, UR8 ;  /* 0x0000000800127c82 */ /* 0x000fe20008000000 */
[----:B------:R-:W-:Y:S01]  /*2280*/  UMOV UR19, 0x40000040 ;  /* 0x4000004000137882 */ /* 0x000fe20000000000 */
[----:B------:R-:W-:Y:S01]  /*2290*/  UIADD3 UR6, UR6, 0x8, URZ ;  /* 0x0000000806067890 */ /* 0x000fe2000fffe03f */
[----:B------:R-:W-:Y:S01]  /*22a0*/  QGMMA.64x16x32.F32.E4M3.E4M3 R40, gdesc[UR16], R40, UP0 ;  /* 0x00200000102879f3 */ /* 0x000fe2000bf00828 */
        /* <DEDUP_REMOVED lines=8> */
[----:B------:R-:W-:-:S02]  /*2330*/  UIADD3 UR16, UR14, 0x2, URZ ;  /* 0x000000020e107890 */ /* 0x000fc4000fffe03f */
[----:B------:R-:W-:Y:S01]  /*2340*/  UIADD3 UR18, UR8, 0x2, URZ ;  /* 0x0000000208127890 */ /* 0x000fe2000fffe03f */
[----:B------:R-:W-:Y:S01]  /*2350*/  UMOV UR17, 0x40000040 ;  /* 0x4000004000117882 */ /* 0x000fe20000000000 */
[----:B------:R-:W-:Y:S01]  /*2360*/  UMOV UR19, 0x40000040 ;  /* 0x4000004000137882 */ /* 0x000fe20000000000 */
[----:B------:R-:W-:-:S06]  /*2370*/  UISETP.NE.AND UP0, UPT, UR6, UR13, UPT ;  /* 0x0000000d0600728c */ /* 0x000fcc000bf05270 */
        /* <DEDUP_REMOVED lines=71> */
[----:B------:R-:W-:Y:S02]  /*27f0*/  UMOV UR19, 0x40000040 ;  /* 0x4000004000137882 */ /* 0x000fe40000000000 */
[----:B------:R-:W-:Y:S01]  /*2800*/  QGMMA.64x16x32.F32.E4M3.E4M3 R24, gdesc[UR16], R24 ;  /* 0x00200000101879f3 */ /* 0x000fe20008700818 */
[----:B------:R-:W-:Y:S02]  /*2810*/  UIADD3 UR16, UR14, 0x406, URZ ;  /* 0x000004060e107890 */ /* 0x000fe4000fffe03f */
[----:B------:R-:W-:-:S02]  /*2820*/  UIADD3 UR18, UR8, 0x186, URZ ;  /* 0x0000018608127890 */ /* 0x000fc4000fffe03f */
[----:B------:R-:W-:Y:S01]  /*2830*/  UIADD3 UR8, UR8, 0x286, URZ ;  /* 0x0000028608087890 */ /* 0x000fe2000fffe03f */
[----:B------:R-:W-:Y:S01]  /*2840*/  UMOV UR17, 0x40000040 ;  /* 0x4000004000117882 */ /* 0x000fe20000000000 */
[----:B------:R-:W-:-:S05]  /*2850*/  UMOV UR19, 0x40000040 ;  /* 0x4000004000137882 */ /* 0x000fca0000000000 */
[----:B------:R-:W-:Y:S01]  /*2860*/  QGMMA.64x16x32.F32.E4M3.E4M3 R40, gdesc[UR16], R40 ;  /* 0x00200000102879f3 */ /* 0x000fe20008700828 */
[----:B------:R-:W-:Y:S01]  /*2870*/  UMOV UR18, UR7 ;  /* 0x0000000700127c82 */ /* 0x000fe20008000000 */
[----:B------:R-:W-:Y:S01]  /*2880*/  UMOV UR19, 0x40000040 ;  /* 0x4000004000137882 */ /* 0x000fe20000000000 */
[----:B------:R-:W-:Y:S01]  /*2890*/  USEL UR7, URZ, 0x1, UP0 ;  /* 0x000000013f077887 */ /* 0x000fe20008000000 */
[----:B------:R-:W-:Y:S01]  /*28a0*/  QGMMA.64x16x32.F32.E4M3.E4M3 R32, gdesc[UR16], R32 ;  /* 0x00200000102079f3 */ /* 0x000fe20008700820 */
[----:B------:R-:W-:Y:S01]  /*28b0*/  UMOV UR18, UR8 ;  /* 0x0000000800127c82 */ /* 0x000fe20008000000 */
[----:B------:R-:W-:Y:S02]  /*28c0*/  UMOV UR19, 0x40000040 ;  /* 0x4000004000137882 */ /* 0x000fe40000000000 */
[----:B------:R-:W-:Y:S01]  /*28d0*/  QGMMA.64x16x32.F32.E4M3.E4M3 R24, gdesc[UR16], R24, gsb0 ;  /* 0x00200000101879f3 */ /* 0x000fe20008000818 */
[----:B------:R-:W-:Y:S02]  /*28e0*/  ISETP.NE.AND P0, PT, RZ, UR7, PT ;  /* 0x00000007ff007c0c */ /* 0x000fe4000bf05270 */
[----:B------:R-:W-:-:S11]  /*28f0*/  WARPGROUP.DEPBAR.LE gsb0, 0x1 ;  /* 0x00008000000079c5 */ /* 0x000fd60000010100 */
[----:B------:R-:W-:Y:S05]  /*2900*/  @!P0 BRA `(.L_x_28) ;  /* 0x0000000000688947 */ /* 0x000fea0003800000 */
[----:B------:R-:W-:Y:S02]  /*2910*/  WARPGROUP.DEPBAR.LE gsb0, 0x0 ;  /* 0x00008000000079c5 */ /* 0x000fe40000010000 */
[----:B------:R-:W-:-:S01]  /*2920*/  FADD R67, R40, R67 ;  /* 0x0000004328437221 */ /* 0x000fc20000000000 */
[----:B------:R-:W-:Y:S01]  /*2930*/  FADD R62, R41, R62 ;  /* 0x0000003e293e7221 */ /* 0x000fe20000000000 */
        /* <DEDUP_REMOVED lines=22> */
[----:B------:R-:W-:-:S06]  /*2aa0*/  UMOV UR6, URZ ;  /* 0x0000003f00067c82 */ /* 0x000fcc0008000000 */
.L_x_28:
[----:B------:R-:W-:Y:S05]  /*2ab0*/  @!P1 BRA `(.L_x_29) ;  /* 0x0000000000049947 */ /* 0x000fea0003800000 */
[----:B------:R-:W-:Y:S01]  /*2ac0*/  BPT.TRAP 0x1 ;  /* 0x000000040000795c */ /* 0x000fe20000300000 */
.L_x_29:
[----:B------:R-:W-:-:S13]  /*2ad0*/  ISETP.NE.AND P0, PT, R7, RZ, PT ;  /* 0x000000ff0700720c */ /* 0x000fda0003f05270 */
[----:B01----:R-:W-:-:S05]  /*2ae0*/  @P0 LEA R10, R5, UR11, 0x3 ;  /* 0x0000000b050a0c11 */ /* 0x003fca000f8e18ff */
[----:B------:R-:W-:-:S05]  /*2af0*/  @P0 VIADD R10, R10, 0x28 ;  /* 0x000000280a0a0836 */ /* 0x000fca0000000000 */
[----:B------:R-:W-:-:S04]  /*2b00*/  @P0 PRMT R10, R3, 0x654, R10 ;  /* 0x00000654030a0816 */ /* 0x000fc8000000000a */
[----:B------:R0:W-:Y:S01]  /*2b10*/  @P0 SYNCS.ARRIVE.TRANS64.RED.A1T0 RZ, [R10+URZ], RZ ;  /* 0x000000ff0aff09a7 */ /* 0x0001e2000810043f */
[----:B------:R-:W-:-:S13]  /*2b20*/  ISETP.GT.U32.AND P0, PT, R6, 0x1, PT ;  /* 0x000000010600780c */ /* 0x000fda0003f04070 */
[----:B0-----:R-:W-:Y:S05]  /*2b30*/  @P0 BRA `(.L_x_30) ;  /* 0x0000000000040947 */ /* 0x001fea0003800000 */
[----:B------:R-:W-:Y:S01]  /*2b40*/  BPT.TRAP 0x1 ;  /* 0x000000040000795c */ /* 0x000fe20000300000 */
.L_x_30:
[----:B------:R-:W-:Y:S01]  /*2b50*/  UIADD3 UR12, UR12, 0x1, URZ ;  /* 0x000000010c0c7890 */ /* 0x000fe2000fffe03f */
[C---:B------:R-:W-:Y:S01]  /*2b60*/  ISETP.GT.AND P1, PT, R4.reuse, 0x1, PT ;  /* 0x000000010400780c */ /* 0x040fe20003f24270 */
[----:B------:R-:W-:Y:S02]  /*2b70*/  VIADD R5, R5, 0x1 ;  /* 0x0000000105057836 */ /* 0x000fe40000000000 */
[----:B------:R-:W-:Y:S01]  /*2b80*/  UISETP.NE.AND UP0, UPT, UR12, 0x5, UPT ;  /* 0x000000050c00788c */ /* 0x000fe2000bf05270 */
[----:B------:R-:W-:Y:S02]  /*2b90*/  VIADD R4, R4, 0xffffffff ;  /* 0xffffffff04047836 */ /* 0x000fe40000000000 */
[C---:B------:R-:W-:Y:S01]  /*2ba0*/  ISETP.NE.AND P0, PT, R5.reuse, 0x5, PT ;  /* 0x000000050500780c */ /* 0x040fe20003f05270 */
[----:B------:R-:W-:Y:S02]  /*2bb0*/  USEL UR8, URZ, 0x1, UP0 ;  /* 0x000000013f087887 */ /* 0x000fe40008000000 */
[----:B------:R-:W-:Y:S01]  /*2bc0*/  USEL UR12, UR12, URZ, UP0 ;  /* 0x0000003f0c0c7287 */ /* 0x000fe20008000000 */
[----:B------:R-:W-:-:S03]  /*2bd0*/  SEL R5, R5, RZ, P0 ;  /* 0x000000ff05057207 */ /* 0x000fc60000000000 */
[----:B------:R-:W-:Y:S01]  /*2be0*/  LOP3.LUT R14, R14, UR8, RZ, 0x3c, !PT ;  /* 0x000000080e0e7c12 */ /* 0x000fe2000f8e3cff */
[----:B------:R-:W-:Y:S01]  /*2bf0*/  UMOV UR8, 0x1 ;  /* 0x0000000100087882 */ /* 0x000fe20000000000 */
[----:B------:R-:W-:Y:S06]  /*2c00*/  @P1 BRA `(.L_x_31) ;  /* 0xfffffff400241947 */ /* 0x000fec000383ffff */
.L_x_23:
[----:B------:R-:W-:Y:S01]  /*2c10*/  UISETP.NE.AND UP0, UPT, UR6, URZ, UPT ;  /* 0x0000003f0600728c */ /* 0x000fe2000bf05270 */
[----:B01----:R-:W0:Y:S03]  /*2c20*/  LDC R4, c[0x0][0x28c] ;  /* 0x0000a300ff047b82 */ /* 0x003e260000000800 */
[----:B------:R-:W-:-:S06]  /*2c30*/  USEL UR6, URZ, 0x1, !UP0 ;  /* 0x000000013f067887 */ /* 0x000fcc000c000000 */
[----:B------:R-:W-:Y:S02]  /*2c40*/  ISETP.NE.AND P0, PT, RZ, UR6, PT ;  /* 0x00000006ff007c0c */ /* 0x000fe4000bf05270 */
[----:B0-----:R-:W-:-:S11]  /*2c50*/  ISETP.GE.AND P1, PT, R4, 0x1, PT ;  /* 0x000000010400780c */ /* 0x001fd60003f26270 */
[----:B------:R-:W-:Y:S05]  /*2c60*/  @!P0 BRA `(.L_x_32) ;  /* 0x0000000000648947 */ /* 0x000fea0003800000 */
[----:B------:R-:W-:Y:S02]  /*2c70*/  WARPGROUP.DEPBAR.LE gsb0, 0x0 ;  /* 0x00008000000079c5 */ /* 0x000fe40000010000 */
[----:B------:R-:W-:Y:S01]  /*2c80*/  FADD R67, R40, R67 ;  /* 0x0000004328437221 */ /* 0x000fe20000000000 */
        /* <DEDUP_REMOVED lines=22> */
[----:B------:R-:W-:-:S07]  /*2df0*/  FADD R13, R13, R31 ;  /* 0x0000001f0d0d7221 */ /* 0x000fce0000000000 */
.L_x_32:
[----:B------:R-:W-:Y:S02]  /*2e00*/  WARPGROUP.DEPBAR.LE gsb0, 0x0 ;  /* 0x00008000000079c5 */ /* 0x000fe40000010000 */
[----:B------:R-:W-:Y:S05]  /*2e10*/  @!P1 BRA `(.L_x_33) ;  /* 0x0000000000549947 */ /* 0x000fea0003800000 */
[----:B------:R-:W-:-:S13]  /*2e20*/  ISETP.NE.AND P0, PT, R64, 0x3, PT ;  /* 0x000000034000780c */ /* 0x000fda0003f05270 */
[----:B------:R-:W-:Y:S05]  /*2e30*/  @!P0 BRA `(.L_x_34) ;  /* 0x0000000000048947 */ /* 0x000fea0003800000 */
[----:B------:R-:W-:Y:S01]  /*2e40*/  BPT.TRAP 0x1 ;  /* 0x000000040000795c */ /* 0x000fe20000300000 */
.L_x_34:
[----:B------:R-:W-:Y:S01]  /*2e50*/  ISETP.NE.AND P0, PT, R7, RZ, PT ;  /* 0x000000ff0700720c */ /* 0x000fe20003f05270 */
[----:B------:R-:W-:Y:S01]  /*2e60*/  BSSY B0, `(.L_x_35) ;  /* 0x000000e000007945 */ /* 0x000fe20003800000 */
[----:B------:R-:W-:-:S11]  /*2e70*/  ISETP.GT.U32.AND P1, PT, R6, 0x1, PT ;  /* 0x000000010600780c */ /* 0x000fd60003f24070 */
[----:B------:R-:W-:Y:S05]  /*2e80*/  @!P0 BRA `(.L_x_36) ;  /* 0x00000000002c8947 */ /* 0x000fea0003800000 */
[----:B------:R-:W-:-:S04]  /*2e90*/  UISETP.LT.AND UP0, UPT, UR9, 0x1, UPT ;  /* 0x000000010900788c */ /* 0x000fc8000bf01270 */
[----:B------:R-:W-:-:S04]  /*2ea0*/  USEL UR8, UR9, 0x1, UP0 ;  /* 0x0000000109087887 */ /* 0x000fc80008000000 */
[----:B------:R-:W-:-:S04]  /*2eb0*/  UIADD3 UR8, UR5, UR9, -UR8 ;  /* 0x0000000905087290 */ /* 0x000fc8000fffe808 */
[----:B------:R-:W-:-:S04]  /*2ec0*/  UIMAD.WIDE.U32 UR6, UR8, -0x33333333, URZ ;  /* 0xcccccccd080678a5 */ /* 0x000fc8000f8e003f */
[----:B------:R-:W-:-:S04]  /*2ed0*/  USHF.R.U32.HI UR6, URZ, 0x2, UR7 ;  /* 0x000000023f067899 */ /* 0x000fc80008011607 */
[----:B------:R-:W-:-:S04]  /*2ee0*/  UIMAD UR8, UR6, -0x5, UR8 ;  /* 0xfffffffb060878a4 */ /* 0x000fc8000f8e0208 */
[----:B------:R-:W-:-:S04]  /*2ef0*/  ULEA UR8, UR8, UR11, 0x3 ;  /* 0x0000000b08087291 */ /* 0x000fc8000f8e183f */
[----:B------:R-:W-:-:S06]  /*2f00*/  UIADD3 UR8, UR8, 0x28, URZ ;  /* 0x0000002808087890 */ /* 0x000fcc000fffe03f */
[----:B------:R-:W-:-:S05]  /*2f10*/  IMAD.U32 R4, RZ, RZ, UR8 ;  /* 0x00000008ff047e24 */ /* 0x000fca000f8e00ff */
[----:B------:R-:W-:-:S04]  /*2f20*/  PRMT R4, R3, 0x654, R4 ;  /* 0x0000065403047816 */ /* 0x000fc80000000004 */
[----:B------:R0:W-:Y:S03]  /*2f30*/  SYNCS.ARRIVE.TRANS64.RED.A1T0 RZ, [R4+URZ], RZ ;  /* 0x000000ff04ff79a7 */ /* 0x0001e6000810043f */
.L_x_36:
[----:B------:R-:W-:Y:S05]  /*2f40*/  BSYNC B0 ;  /* 0x0000000000007941 */ /* 0x000fea0003800000 */
.L_x_35:
[----:B------:R-:W-:Y:S05]  /*2f50*/  @P1 BRA `(.L_x_33) ;  /* 0x0000000000041947 */ /* 0x000fea0003800000 */
[----:B------:R-:W-:Y:S01]  /*2f60*/  BPT.TRAP 0x1 ;  /* 0x000000040000795c */ /* 0x000fe20000300000 */
.L_x_33:
[----:B------:R-:W1:Y:S01]  /*2f70*/  LDC R24, c[0x0][0x288] ;  /* 0x0000a200ff187b82 */ /* 0x000e620000000800 */
[--C-:B0-----:R-:W-:Y:S01]  /*2f80*/  SHF.R.U32.HI R4, RZ, 0x2, R0.reuse ;  /* 0x00000002ff047819 */ /* 0x101fe20000011600 */
[----:B------:R-:W-:Y:S01]  /*2f90*/  IMAD R17, R15, 0x30, RZ ;  /* 0x000000300f117824 */ /* 0x000fe200078e02ff */
[----:B------:R-:W-:Y:S01]  /*2fa0*/  SHF.R.U32.HI R11, RZ, 0x7, R0 ;  /* 0x00000007ff0b7819 */ /* 0x000fe20000011600 */
[----:B------:R-:W-:Y:S01]  /*2fb0*/  UIADD3 UR5, UR9, UR5, URZ ;  /* 0x0000000509057290 */ /* 0x000fe2000fffe03f */
[----:B------:R-:W-:Y:S01]  /*2fc0*/  LOP3.LUT R5, R4, 0x7, RZ, 0xc0, !PT ;  /* 0x0000000704057812 */ /* 0x000fe200078ec0ff */
[----:B------:R-:W-:Y:S01]  /*2fd0*/  ULDC UR12, c[0x0][0x284] ;  /* 0x0000a100000c7ab9 */ /* 0x000fe20000000800 */
[----:B------:R-:W-:Y:S01]  /*2fe0*/  LOP3.LUT R4, R11, 0x1, RZ, 0xc0, !PT ;  /* 0x000000010b047812 */ /* 0x000fe200078ec0ff */
[----:B------:R-:W-:Y:S01]  /*2ff0*/  UISETP.GT.U32.AND UP0, UPT, UR5, 0x4, UPT ;  /* 0x000000040500788c */ /* 0x000fe2000bf04070 */
[C---:B------:R-:W-:Y:S01]  /*3000*/  LOP3.LUT R14, R0.reuse, 0x3, RZ, 0xc0, !PT ;  /* 0x00000003000e7812 */ /* 0x040fe200078ec0ff */
[----:B------:R-:W-:Y:S01]  /*3010*/  UISETP.GE.U32.AND UP1, UPT, UR9, 0x5, UPT ;  /* 0x000000050900788c */ /* 0x000fe2000bf26070 */
[----:B------:R-:W-:Y:S01]  /*3020*/  LOP3.LUT R10, R0, 0x60, RZ, 0xc0, !PT ;  /* 0x00000060000a7812 */ /* 0x000fe200078ec0ff */
[----:B------:R-:W-:Y:S01]  /*3030*/  IMAD.SHL.U32 R26, R4, 0x40, RZ ;  /* 0x00000040041a7824 */ /* 0x000fe200078e00ff */
[----:B------:R-:W-:Y:S01]  /*3040*/  UISETP.LT.U32.AND UP0, UPT, UR9, 0x5, UP0 ;  /* 0x000000050900788c */ /* 0x000fe20008701070 */
[----:B------:R-:W-:Y:S01]  /*3050*/  SHF.R.S32.HI R30, RZ, 0x1f, R57 ;  /* 0x0000001fff1e7819 */ /* 0x000fe20000011439 */
[----:B------:R-:W-:Y:S01]  /*3060*/  ULDC.64 UR10, c[0x0][0x5d0] ;  /* 0x00017400000a7ab9 */ /* 0x000fe20000000a00 */
[----:B------:R-:W-:Y:S01]  /*3070*/  SHF.R.U32.HI R10, RZ, 0x1, R10 ;  /* 0x00000001ff0a7819 */ /* 0x000fe2000001160a */
[----:B------:R-:W-:Y:S01]  /*3080*/  UIMAD.WIDE.U32 UR6, UR5, -0x33333333, URZ ;  /* 0xcccccccd050678a5 */ /* 0x000fe2000f8e003f */
[--C-:B------:R-:W-:Y:S01]  /*3090*/  LOP3.LUT R11, R26, 0x40, R5.reuse, 0xe2, !PT ;  /* 0x000000401a0b7812 */ /* 0x100fe200078ee205 */
[----:B------:R-:W-:Y:S01]  /*30a0*/  USEL UR8, URZ, 0x1, !UP0 ;  /* 0x000000013f087887 */ /* 0x000fe2000c000000 */
[----:B------:R-:W-:Y:S01]  /*30b0*/  IADD3 R25, RZ, -R10, -R5 ;  /* 0x8000000aff197210 */ /* 0x000fe20007ffe805 */
[----:B------:R-:W-:Y:S01]  /*30c0*/  USHF.R.U32.HI UR6, URZ, 0x2, UR7 ;  /* 0x000000023f067899 */ /* 0x000fe20008011607 */
[----:B------:R-:W-:Y:S01]  /*30d0*/  IMAD.WIDE R28, R16, 0x80, RZ ;  /* 0x00000080101c7825 */ /* 0x000fe200078e02ff */
[----:B------:R-:W-:Y:S01]  /*30e0*/  ULOP3.LUT UR4, UR4, UR8, URZ, 0x3c, !UPT ;  /* 0x0000000804047292 */ /* 0x000fe2000f8e3c3f */
[----:B-1----:R-:W-:Y:S01]  /*30f0*/  ISETP.GE.AND P0, PT, R17, R24, PT ;  /* 0x000000181100720c */ /* 0x002fe20003f06270 */
[----:B------:R-:W-:Y:S01]  /*3100*/  UIMAD UR5, UR6, -0x5, UR5 ;  /* 0xfffffffb060578a4 */ /* 0x000fe2000f8e0205 */
[----:B------:R-:W-:Y:S01]  /*3110*/  IMAD R26, R14, -0x2, R24 ;  /* 0xfffffffe0e1a7824 */ /* 0x000fe200078e0218 */
[----:B------:R-:W-:Y:S01]  /*3120*/  @UP1 ULOP3.LUT UR4, UR4, 0x1, UR6, 0x78, !UPT ;  /* 0x0000000104041892 */ /* 0x000fe2000f8e7806 */
[----:B------:R-:W-:Y:S01]  /*3130*/  IMAD.SHL.U32 R24, R16, 0x80, RZ ;  /* 0x0000008010187824 */ /* 0x000fe200078e00ff */
[----:B------:R-:W-:Y:S01]  /*3140*/  LOP3.LUT R31, R28, R11, R10, 0xfe, !PT ;  /* 0x0000000b1c1f7212 */ /* 0x000fe200078efe0a */
[----:B------:R-:W-:-:S02]  /*3150*/  IMAD.SHL.U32 R14, R0, 0x2, RZ ;  /* 0x00000002000e7824 */ /* 0x000fc400078e00ff */
[----:B------:R-:W-:Y:S01]  /*3160*/  IMAD R25, R4, -0x40, R25 ;  /* 0xffffffc004197824 */ /* 0x000fe200078e0219 */
[----:B------:R-:W-:Y:S01]  /*3170*/  ISETP.GE.OR P0, PT, R24, UR12, P0 ;  /* 0x0000000c18007c0c */ /* 0x000fe20008706670 */
[----:B------:R-:W-:Y:S01]  /*3180*/  IMAD R4, R30, UR10, RZ ;  /* 0x0000000a1e047c24 */ /* 0x000fe2000f8e02ff */
[----:B------:R-:W-:Y:S01]  /*3190*/  LOP3.LUT R14, R17, 0x6, R14, 0xf8, !PT ;  /* 0x00000006110e7812 */ /* 0x000fe200078ef80e */
[----:B------:R-:W-:Y:S01]  /*31a0*/  IMAD.IADD R26, R26, 0x1, -R17 ;  /* 0x000000011a1a7824 */ /* 0x000fe200078e0a11 */
[----:B------:R-:W-:Y:S01]  /*31b0*/  IADD3 R25, -R24, UR12, R25 ;  /* 0x0000000c18197c10 */ /* 0x000fe2000fffe119 */
[C---:B------:R-:W-:Y:S01]  /*31c0*/  IMAD R27, R57.reuse, UR11, R4 ;  /* 0x0000000b391b7c24 */ /* 0x040fe2000f8e0204 */
[--C-:B------:R-:W-:Y:S01]  /*31d0*/  SHF.R.S32.HI R15, RZ, 0x1f, R14.reuse ;  /* 0x0000001fff0f7819 */ /* 0x100fe2000001140e */
[----:B------:R-:W-:Y:S02]  /*31e0*/  IMAD.MOV.U32 R24, RZ, RZ, -0x1 ;  /* 0xffffffffff187424 */ /* 0x000fe400078e00ff */
[----:B------:R-:W-:-:S04]  /*31f0*/  IMAD.WIDE.U32 R4, R57, UR10, R14 ;  /* 0x0000000a39047c25 */ /* 0x000fc8000f8e000e */
[----:B------:R-:W-:Y:S01]  /*3200*/  IMAD.IADD R5, R5, 0x1, R27 ;  /* 0x0000000105057824 */ /* 0x000fe200078e021b */
[----:B------:R-:W-:Y:S06]  /*3210*/  @P0 BRA `(.L_x_37) ;  /* 0x0000001c00540947 */ /* 0x000fec0003800000 */
[----:B------:R-:W0:Y:S01]  /*3220*/  LDC.64 R16, c[0x0][0x5c8] ;  /* 0x00017200ff107b82 */ /* 0x000e220000000a00 */
[----:B------:R-:W-:Y:S01]  /*3230*/  ULDC.64 UR6, c[0x0][0x5c0] ;  /* 0x0001700000067ab9 */ /* 0x000fe20000000a00 */
[----:B------:R-:W-:Y:S01]  /*3240*/  BSSY B0, `(.L_x_37) ;  /* 0x00001d2000007945 */ /* 0x000fe20003800000 */
[-C--:B0-----:R-:W-:Y:S02]  /*3250*/  IMAD R10, R29, R16.reuse, RZ ;  /* 0x000000101d0a7224 */ /* 0x081fe400078e02ff */
[----:B------:R-:W-:-:S04]  /*3260*/  IMAD.WIDE.U32 R4, R31, R16, R4 ;  /* 0x000000101f047225 */ /* 0x000fc800078e0004 */
[----:B------:R-:W-:Y:S01]  /*3270*/  IMAD R11, R31, R17, R10 ;  /* 0x000000111f0b7224 */ /* 0x000fe200078e020a */
[----:B------:R-:W-:Y:S02]  /*3280*/  LEA R10, P0, R16, R4, 0x3 ;  /* 0x00000004100a7211 */ /* 0x000fe400078018ff */
[----:B------:R-:W-:Y:S01]  /*3290*/  IADD3 R4, P1, R4, UR6, RZ ;  /* 0x0000000604047c10 */ /* 0x000fe2000ff3e0ff */
[----:B------:R-:W-:Y:S01]  /*32a0*/  IMAD.IADD R5, R5, 0x1, R11 ;  /* 0x0000000105057824 */ /* 0x000fe200078e020b */
[----:B------:R-:W-:-:S04]  /*32b0*/  IADD3 R10, P2, R10, UR6, RZ ;  /* 0x000000060a0a7c10 */ /* 0x000fc8000ff5e0ff */
[----:B------:R-:W-:Y:S02]  /*32c0*/  LEA.HI.X R11, R16, R5, R17, 0x3, P0 ;  /* 0x00000005100b7211 */ /* 0x000fe400000f1c11 */
[----:B----45:R-:W-:Y:S02]  /*32d0*/  FSETP.NEU.AND P0, PT, R12, RZ, PT ;  /* 0x000000ff0c00720b */ /* 0x030fe40003f0d000 */
[----:B------:R-:W-:Y:S02]  /*32e0*/  IADD3.X R5, R5, UR7, RZ, P1, !PT ;  /* 0x0000000705057c10 */ /* 0x000fe40008ffe4ff */
[----:B------:R-:W-:-:S09]  /*32f0*/  IADD3.X R11, R11, UR7, RZ, P2, !PT ;  /* 0x000000070b0b7c10 */ /* 0x000fd200097fe4ff */
[----:B------:R-:W-:Y:S05]  /*3300*/  @!P0 BRA `(.L_x_38) ;  /* 0x0000001400648947 */ /* 0x000fea0003800000 */
[----:B------:R-:W-:Y:S01]  /*3310*/  ULDC.64 UR6, c[0x0][0x5b8] ;  /* 0x00016e0000067ab9 */ /* 0x000fe20000000a00 */
[----:B------:R-:W-:Y:S01]  /*3320*/  ISETP.GE.AND P0, PT, R26, 0x1, PT ;  /* 0x000000011a00780c */ /* 0x000fe20003f06270 */
[----:B------:R-:W-:Y:S01]  /*3330*/  IMAD R30, R30, UR6, RZ ;  /* 0x000000061e1e7c24 */ /* 0x000fe2000f8e02ff */
[----:B------:R-:W-:Y:S01]  /*3340*/  ULDC.64 UR10, c[0x0][0x5a8] ;  /* 0x00016a00000a7ab9 */ /* 0x000fe20000000a00 */
[----:B------:R-:W-:Y:S01]  /*3350*/  IMAD.WIDE.U32 R16, R57, UR6, R14 ;  /* 0x0000000639107c25 */ /* 0x000fe2000f8e000e */
[----:B------:R-:W-:Y:S01]  /*3360*/  ISETP.LT.OR P3, PT, R25, 0x1, !P0 ;  /* 0x000000011900780c */ /* 0x000fe20004761670 */
[----:B------:R-:W-:Y:S02]  /*3370*/  BSSY B1, `(.L_x_39) ;  /* 0x000000c000017945 */ /* 0x000fe40003800000 */
[----:B------:R-:W-:Y:S01]  /*3380*/  IMAD R57, R57, UR7, R30 ;  /* 0x0000000739397c24 */ /* 0x000fe2000f8e021e */
[----:B------:R-:W-:Y:S02]  /*3390*/  ULDC.64 UR6, c[0x0][0x5b0] ;  /* 0x00016c0000067ab9 */ /* 0x000fe40000000a00 */
[----:B------:R-:W-:-:S02]  /*33a0*/  IMAD R27, R29, UR6, RZ ;  /* 0x000000061d1b7c24 */ /* 0x000fc4000f8e02ff */
[----:B------:R-:W-:Y:S02]  /*33b0*/  IMAD.IADD R17, R17, 0x1, R57 ;  /* 0x0000000111117824 */ /* 0x000fe400078e0239 */
[C---:B------:R-:W-:Y:S02]  /*33c0*/  IMAD R27, R31.reuse, UR7, R27 ;  /* 0x000000071f1b7c24 */ /* 0x040fe4000f8e021b */
[----:B------:R-:W-:-:S03]  /*33d0*/  IMAD.WIDE.U32 R14, R31, UR6, R16 ;  /* 0x000000061f0e7c25 */ /* 0x000fc6000f8e0010 */
[----:B------:R-:W-:-:S04]  /*33e0*/  IADD3 R14, P1, R14, UR10, RZ ;  /* 0x0000000a0e0e7c10 */ /* 0x000fc8000ff3e0ff */
[--C-:B------:R-:W-:Y:S02]  /*33f0*/  IADD3.X R15, R15, UR11, R27.reuse, P1, !PT ;  /* 0x0000000b0f0f7c10 */ /* 0x100fe40008ffe41b */
[----:B------:R-:W-:Y:S01]  /*3400*/  PRMT R27, RZ, 0x7610, R27 ;  /* 0x00007610ff1b7816 */ /* 0x000fe2000000001b */
[----:B------:R-:W-:Y:S06]  /*3410*/  @P3 BRA `(.L_x_40) ;  /* 0x0000000000043947 */ /* 0x000fec0003800000 */
[----:B------:R0:W5:Y:S02]  /*3420*/  LDG.E.U8 R27, desc[UR20][R14.64] ;  /* 0x000000140e1b7981 */ /* 0x000164000c1e1100 */
.L_x_40:
[----:B------:R-:W-:Y:S05]  /*3430*/  BSYNC B1 ;  /* 0x0000000000017941 */ /* 0x000fea0003800000 */
.L_x_39:
[----:B-----5:R-:W-:Y:S01]  /*3440*/  LOP3.LUT R27, R27, 0xff, RZ, 0xc0, !PT ;  /* 0x000000ff1b1b7812 */ /* 0x020fe200078ec0ff */
[----:B------:R-:W-:Y:S01]  /*3450*/  BSSY B1, `(.L_x_41) ;  /* 0x000000c000017945 */ /* 0x000fe20003800000 */
[----:B------:R-:W-:Y:S02]  /*3460*/  ISETP.GE.AND P1, PT, R26, 0x2, PT ;  /* 0x000000021a00780c */ /* 0x000fe40003f26270 */
[----:B------:R-:W-:Y:S02]  /*3470*/  F2FP.F16.E4M3.UNPACK_B R27, R27 ;  /* 0x0000001bff1b723e */ /* 0x000fe400020006ff */
[----:B------:R-:W-:-:S03]  /*3480*/  ISETP.LT.OR P2, PT, R25, 0x1, !P1 ;  /* 0x000000011900780c */ /* 0x000fc60004f41670 */
[----:B------:R-:W-:-:S05]  /*3490*/  HADD2.F32 R27, -RZ, R27.H0_H0 ;  /* 0x2000001bff1b7230 */ /* 0x000fca0000004100 */
[----:B------:R-:W-:Y:S01]  /*34a0*/  FMUL R30, R27, R12 ;  /* 0x0000000c1b1e7220 */ /* 0x000fe20000400000 */
[----:B------:R-:W-:-:S03]  /*34b0*/  PRMT R27, RZ, 0x7610, R27 ;  /* 0x00007610ff1b7816 */ /* 0x000fc6000000001b */
[----:B--2---:R-:W-:-:S05]  /*34c0*/  FFMA R30, R67, R2, R30 ;  /* 0x00000002431e7223 */ /* 0x004fca000000001e */
[----:B------:R-:W-:-:S05]  /*34d0*/  F2FP.SATFINITE.E4M3.F32.PACK_AB_MERGE_C R33, RZ, R30, RZ ;  /* 0x0000001eff21723e */ /* 0x000fca00048070ff */
[----:B------:R1:W-:Y:S01]  /*34e0*/  @!P3 STG.E.U8 desc[UR20][R4.64], R33 ;  /* 0x000000210400b986 */ /* 0x0003e2000c101114 */
[----:B------:R-:W-:Y:S05]  /*34f0*/  @P2 BRA `(.L_x_42) ;  /* 0x0000000000042947 */ /* 0x000fea0003800000 */
[----:B------:R2:W5:Y:S02]  /*3500*/  LDG.E.U8 R27, desc[UR20][R14.64+0x1] ;  /* 0x000001140e1b7981 */ /* 0x000564000c1e1100 */
.L_x_42:
[----:B------:R-:W-:Y:S05]  /*3510*/  BSYNC B1 ;  /* 0x0000000000017941 */ /* 0x000fea0003800000 */
.L_x_41:
[----:B-----5:R-:W-:Y:S01]  /*3520*/  LOP3.LUT R27, R27, 0xff, RZ, 0xc0, !PT ;  /* 0x000000ff1b1b7812 */ /* 0x020fe200078ec0ff */
[----:B------:R-:W-:Y:S01]  /*3530*/  BSSY B1, `(.L_x_43) ;  /* 0x0000012000017945 */ /* 0x000fe20003800000 */
[----:B------:R-:W-:Y:S02]  /*3540*/  IADD3 R31, P3, R31, 0x8, RZ ;  /* 0x000000081f1f7810 */ /* 0x000fe40007f7e0ff */
[----:B------:R-:W-:Y:S02]  /*3550*/  F2FP.F16.E4M3.UNPACK_B R27, R27 ;  /* 0x0000001bff1b723e */ /* 0x000fe400020006ff */
[----:B------:R-:W-:Y:S01]  /*3560*/  ISETP.LT.OR P0, PT, R25, 0x9, !P0 ;  /* 0x000000091900780c */ /* 0x000fe20004701670 */
[----:B------:R-:W-:Y:S02]  /*3570*/  IMAD.X R28, RZ, RZ, R29, P3 ;  /* 0x000000ffff1c7224 */ /* 0x000fe400018e061d */
[----:B------:R-:W-:Y:S02]  /*3580*/  HADD2.F32 R27, -RZ, R27.H0_H0 ;  /* 0x2000001bff1b7230 */ /* 0x000fe40000004100 */
[----:B------:R-:W-:-:S02]  /*3590*/  IMAD R28, R28, UR6, RZ ;  /* 0x000000061c1c7c24 */ /* 0x000fc4000f8e02ff */
[----:B------:R-:W-:-:S04]  /*35a0*/  IMAD.WIDE.U32 R16, R31, UR6, R16 ;  /* 0x000000061f107c25 */ /* 0x000fc8000f8e0010 */
[----:B------:R-:W-:Y:S01]  /*35b0*/  FMUL R27, R27, R12 ;  /* 0x0000000c1b1b7220 */ /* 0x000fe20000400000 */
[----:B------:R-:W-:-:S03]  /*35c0*/  IMAD R31, R31, UR7, R28 ;  /* 0x000000071f1f7c24 */ /* 0x000fc6000f8e021c */
[----:B------:R-:W-:Y:S01]  /*35d0*/  FFMA R27, R62, R2, R27 ;  /* 0x000000023e1b7223 */ /* 0x000fe2000000001b */
[----:B------:R-:W-:-:S04]  /*35e0*/  IADD3 R16, P3, R16, UR10, RZ ;  /* 0x0000000a10107c10 */ /* 0x000fc8000ff7e0ff */
[----:B------:R-:W-:Y:S02]  /*35f0*/  F2FP.SATFINITE.E4M3.F32.PACK_AB_MERGE_C R29, RZ, R27, RZ ;  /* 0x0000001bff1d723e */ /* 0x000fe400048070ff */
[----:B------:R-:W-:Y:S02]  /*3600*/  IADD3.X R17, R17, UR11, R31, P3, !PT ;  /* 0x0000000b11117c10 */ /* 0x000fe40009ffe41f */
[----:B------:R-:W-:Y:S01]  /*3610*/  PRMT R27, RZ, 0x7610, R27 ;  /* 0x00007610ff1b7816 */ /* 0x000fe2000000001b */
[----:B------:R3:W-:Y:S01]  /*3620*/  @!P2 STG.E.U8 desc[UR20][R4.64+0x1], R29 ;  /* 0x0000011d0400a986 */ /* 0x0007e2000c101114 */
[----:B------:R-:W-:Y:S05]  /*3630*/  @P0 BRA `(.L_x_44) ;  /* 0x0000000000040947 */ /* 0x000fea0003800000 */
[----:B------:R4:W5:Y:S02]  /*3640*/  LDG.E.U8 R27, desc[UR20][R16.64] ;  /* 0x00000014101b7981 */ /* 0x000964000c1e1100 */
.L_x_44:
[----:B------:R-:W-:Y:S05]  /*3650*/  BSYNC B1 ;  /* 0x0000000000017941 */ /* 0x000fea0003800000 */
.L_x_43:
[----:B-----5:R-:W-:Y:S01]  /*3660*/  LOP3.LUT R27, R27, 0xff, RZ, 0xc0, !PT ;  /* 0x000000ff1b1b7812 */ /* 0x020fe200078ec0ff */
[----:B------:R-:W-:Y:S01]  /*3670*/  BSSY B1, `(.L_x_45) ;  /* 0x000000b000017945 */ /* 0x000fe20003800000 */
[----:B------:R-:W-:Y:S02]  /*3680*/  ISETP.LT.OR P1, PT, R25, 0x9, !P1 ;  /* 0x000000091900780c */ /* 0x000fe40004f21670 */
[----:B------:R-:W-:-:S05]  /*3690*/  F2FP.F16.E4M3.UNPACK_B R27, R27 ;  /* 0x0000001bff1b723e */ /* 0x000fca00020006ff */
[----:B------:R-:W-:-:S05]  /*36a0*/  HADD2.F32 R27, -RZ, R27.H0_H0 ;  /* 0x2000001bff1b7230 */ /* 0x000fca0000004100 */
[----:B------:R-:W-:Y:S01]  /*36b0*/  FMUL R28, R27, R12 ;  /* 0x0000000c1b1c7220 */ /* 0x000fe20000400000 */
[----:B------:R-:W-:-:S03]  /*36c0*/  PRMT R27, RZ, 0x7610, R27 ;  /* 0x00007610ff1b7816 */ /* 0x000fc6000000001b */
[----:B------:R-:W-:-:S05]  /*36d0*/  FFMA R28, R65, R2, R28 ;  /* 0x00000002411c7223 */ /* 0x000fca000000001c */
[----:B---3--:R-:W-:-:S05]  /*36e0*/  F2FP.SATFINITE.E4M3.F32.PACK_AB_MERGE_C R29, RZ, R28, RZ ;  /* 0x0000001cff1d723e */ /* 0x008fca00048070ff */
[----:B------:R3:W-:Y:S01]  /*36f0*/  @!P0 STG.E.U8 desc[UR20][R10.64], R29 ;  /* 0x0000001d0a008986 */ /* 0x0007e2000c101114 */
[----:B------:R-:W-:Y:S05]  /*3700*/  @P1 BRA `(.L_x_46) ;  /* 0x0000000000041947 */ /* 0x000fea0003800000 */
[----:B------:R0:W5:Y:S02]  /*3710*/  LDG.E.U8 R27, desc[UR20][R16.64+0x1] ;  /* 0x00000114101b7981 */ /* 0x000164000c1e1100 */
.L_x_46:
[----:B------:R-:W-:Y:S05]  /*3720*/  BSYNC B1 ;  /* 0x0000000000017941 */ /* 0x000fea0003800000 */
.L_x_45:
[----:B-----5:R-:W-:Y:S01]  /*3730*/  LOP3.LUT R27, R27, 0xff, RZ, 0xc0, !PT ;  /* 0x000000ff1b1b7812 */ /* 0x020fe200078ec0ff */
[----:B------:R-:W-:Y:S01]  /*3740*/  BSSY B1, `(.L_x_47) ;  /* 0x000000c000017945 */ /* 0x000fe20003800000 */
[----:B------:R-:W-:Y:S02]  /*3750*/  ISETP.GE.AND P0, PT, R26, 0x9, PT ;  /* 0x000000091a00780c */ /* 0x000fe40003f06270 */
[----:B------:R-:W-:Y:S02]  /*3760*/  F2FP.F16.E4M3.UNPACK_B R27, R27 ;  /* 0x0000001bff1b723e */ /* 0x000fe400020006ff */
[----:B------:R-:W-:-:S03]  /*3770*/  ISETP.LT.OR P2, PT, R25, 0x1, !P0 ;  /* 0x000000011900780c */ /* 0x000fc60004741670 */
[----:B------:R-:W-:-:S05]  /*3780*/  HADD2.F32 R27, -RZ, R27.H0_H0 ;  /* 0x2000001bff1b7230 */ /* 0x000fca0000004100 */
[----:B------:R-:W-:-:S04]  /*3790*/  FMUL R27, R27, R12 ;  /* 0x0000000c1b1b7220 */ /* 0x000fc80000400000 */
[----:B------:R-:W-:-:S05]  /*37a0*/  FFMA R27, R60, R2, R27 ;  /* 0x000000023c1b7223 */ /* 0x000fca000000001b */
[----:B---3--:R-:W-:Y:S02]  /*37b0*/  F2FP.SATFINITE.E4M3.F32.PACK_AB_MERGE_C R29, RZ, R27, RZ ;  /* 0x0000001bff1d723e */ /* 0x008fe400048070ff */
[----:B------:R-:W-:-:S03]  /*37c0*/  PRMT R27, RZ, 0x7610, R27 ;  /* 0x00007610ff1b7816 */ /* 0x000fc6000000001b */
[----:B------:R3:W-:Y:S01]  /*37d0*/  @!P1 STG.E.U8 desc[UR20][R10.64+0x1], R29 ;  /* 0x0000011d0a009986 */ /* 0x0007e2000c101114 */
[----:B------:R-:W-:Y:S05]  /*37e0*/  @P2 BRA `(.L_x_48) ;  /* 0x0000000000042947 */ /* 0x000fea0003800000 */
[----:B------:R0:W5:Y:S02]  /*37f0*/  LDG.E.U8 R27, desc[UR20][R14.64+0x8] ;  /* 0x000008140e1b7981 */ /* 0x000164000c1e1100 */
.L_x_48:
[----:B------:R-:W-:Y:S05]  /*3800*/  BSYNC B1 ;  /* 0x0000000000017941 */ /* 0x000fea0003800000 */
.L_x_47:
        /* <DEDUP_REMOVED lines=13> */
.L_x_50:
[----:B------:R-:W-:Y:S05]  /*38e0*/  BSYNC B1 ;  /* 0x0000000000017941 */ /* 0x000fea0003800000 */
.L_x_49:
[----:B-----5:R-:W-:Y:S01]  /*38f0*/  LOP3.LUT R27, R27, 0xff, RZ, 0xc0, !PT ;  /* 0x000000ff1b1b7812 */ /* 0x020fe200078ec0ff */
[----:B------:R-:W-:Y:S01]  /*3900*/  BSSY B1, `(.L_x_51) ;  /* 0x000000b000017945 */ /* 0x000fe20003800000 */
[----:B------:R-:W-:Y:S02]  /*3910*/  ISETP.LT.OR P0, PT, R25, 0x9, !P0 ;  /* 0x000000091900780c */ /* 0x000fe40004701670 */
[----:B------:R-:W-:-:S05]  /*3920*/  F2FP.F16.E4M3.UNPACK_B R27, R27 ;  /* 0x0000001bff1b723e */ /* 0x000fca00020006ff */
        /* <DEDUP_REMOVED lines=8> */
.L_x_52:
[----:B------:R-:W-:Y:S05]  /*39b0*/  BSYNC B1 ;  /* 0x0000000000017941 */ /* 0x000fea0003800000 */
.L_x_51:
        /* <DEDUP_REMOVED lines=12> */
.L_x_54:
[----:B------:R-:W-:Y:S05]  /*3a80*/  BSYNC B1 ;  /* 0x0000000000017941 */ /* 0x000fea0003800000 */
.L_x_53:
        /* <DEDUP_REMOVED lines=13> */
.L_x_56:
[----:B------:R-:W-:Y:S05]  /*3b60*/  BSYNC B1 ;  /* 0x0000000000017941 */ /* 0x000fea0003800000 */
.L_x_55:
        /* <DEDUP_REMOVED lines=13> */
.L_x_58:
[----:B------:R-:W-:Y:S05]  /*3c40*/  BSYNC B1 ;  /* 0x0000000000017941 */ /* 0x000fea0003800000 */
.L_x_57:
        /* <DEDUP_REMOVED lines=12> */
.L_x_60:
[----:B------:R-:W-:Y:S05]  /*3d10*/  BSYNC B1 ;  /* 0x0000000000017941 */ /* 0x000fea0003800000 */
.L_x_59:
        /* <DEDUP_REMOVED lines=12> */
.L_x_62:
[----:B------:R-:W-:Y:S05]  /*3de0*/  BSYNC B1 ;  /* 0x0000000000017941 */ /* 0x000fea0003800000 */
.L_x_61:
        /* <DEDUP_REMOVED lines=13> */
.L_x_64:
[----:B------:R-:W-:Y:S05]  /*3ec0*/  BSYNC B1 ;  /* 0x0000000000017941 */ /* 0x000fea0003800000 */
.L_x_63:
        /* <DEDUP_REMOVED lines=13> */
.L_x_66:
[----:B------:R-:W-:Y:S05]  /*3fa0*/  BSYNC B1 ;  /* 0x0000000000017941 */ /* 0x000fea0003800000 */
.L_x_65:
        /* <DEDUP_REMOVED lines=12> */
.L_x_68:
[----:B------:R-:W-:Y:S05]  /*4070*/  BSYNC B1 ;  /* 0x0000000000017941 */ /* 0x000fea0003800000 */
.L_x_67:
        /* <DEDUP_REMOVED lines=12> */
.L_x_70:
[----:B------:R-:W-:Y:S05]  /*4140*/  BSYNC B1 ;  /* 0x0000000000017941 */ /* 0x000fea0003800000 */
.L_x_69:
        /* <DEDUP_REMOVED lines=13> */
.L_x_72:
[----:B------:R-:W-:Y:S05]  /*4220*/  BSYNC B1 ;  /* 0x0000000000017941 */ /* 0x000fea0003800000 */
.L_x_71:
        /* <DEDUP_REMOVED lines=13> */
.L_x_74:
[----:B------:R-:W-:Y:S05]  /*4300*/  BSYNC B1 ;  /* 0x0000000000017941 */ /* 0x000fea0003800000 */
.L_x_73:
[----:B-----5:R-:W-:Y:S01]  /*4310*/  LOP3.LUT R27, R27, 0xff, RZ, 0xc0, !PT ;  /* 0x000000ff1b1b7812 */ /* 0x020fe200078ec0ff */
[----:B------:R-:W-:Y:S01]  /*4320*/  BSSY B1, `(.L_x_75) ;  /* 0x000000b000017945 */ /* 0x000fe20003800000 */
[----:B------:R-:W-:Y:S02]  /*4330*/  ISETP.LT.OR P0, PT, R25, 0x9, !P0 ;  /* 0x000000091900780c */ /* 0x000fe40004701670 */
[----:B------:R-:W-:-:S05]  /*4340*/  F2FP.F16.E4M3.UNPACK_B R27, R27 ;  /* 0x0000001bff1b723e */ /* 0x000fca00020006ff */
[----:B------:R-:W-:-:S05]  /*4350*/  HADD2.F32 R27, -RZ, R27.H0_H0 ;  /* 0x2000001bff1b7230 */ /* 0x000fca0000004100 */
[----:B------:R-:W-:-:S04]  /*4360*/  FMUL R27, R27, R12 ;  /* 0x0000000c1b1b7220 */ /* 0x000fc80000400000 */
[----:B------:R-:W-:Y:S01]  /*4370*/  FFMA R27, R22, R2, R27 ;  /* 0x00000002161b7223 */ /* 0x000fe2000000001b */
[----:B------:R-:W-:-:S04]  /*4380*/  PRMT R22, RZ, 0x7610, R22 ;  /* 0x00007610ff167816 */ /* 0x000fc80000000016 */
[----:B------:R-:W-:-:S05]  /*4390*/  F2FP.SATFINITE.E4M3.F32.PACK_AB_MERGE_C R27, RZ, R27, RZ ;  /* 0x0000001bff1b723e */ /* 0x000fca00048070ff */
[----:B------:R0:W-:Y:S01]  /*43a0*/  @!P3 STG.E.U8 desc[UR20][R4.64+0x21], R27 ;  /* 0x0000211b0400b986 */ /* 0x0001e2000c101114 */
[----:B------:R-:W-:Y:S05]  /*43b0*/  @P0 BRA `(.L_x_76) ;  /* 0x0000000000040947 */ /* 0x000fea0003800000 */
[----:B------:R0:W5:Y:S02]  /*43c0*/  LDG.E.U8 R22, desc[UR20][R16.64+0x20] ;  /* 0x0000201410167981 */ /* 0x000164000c1e1100 */
.L_x_76:
[----:B------:R-:W-:Y:S05]  /*43d0*/  BSYNC B1 ;  /* 0x0000000000017941 */ /* 0x000fea0003800000 */
.L_x_75:
[----:B-----5:R-:W-:Y:S01]  /*43e0*/  LOP3.LUT R22, R22, 0xff, RZ, 0xc0, !PT ;  /* 0x000000ff16167812 */ /* 0x020fe200078ec0ff */
[----:B------:R-:W-:Y:S01]  /*43f0*/  BSSY B1, `(.L_x_77) ;  /* 0x000000b000017945 */ /* 0x000fe20003800000 */
[----:B------:R-:W-:Y:S02]  /*4400*/  ISETP.LT.OR P1, PT, R25, 0x9, !P1 ;  /* 0x000000091900780c */ /* 0x000fe40004f21670 */
[----:B------:R-:W-:-:S05]  /*4410*/  F2FP.F16.E4M3.UNPACK_B R22, R22 ;  /* 0x00000016ff16723e */ /* 0x000fca00020006ff */
[----:B0-----:R-:W-:-:S05]  /*4420*/  HADD2.F32 R27, -RZ, R22.H0_H0 ;  /* 0x20000016ff1b7230 */ /* 0x001fca0000004100 */
[----:B------:R-:W-:-:S04]  /*4430*/  FMUL R22, R27, R12 ;  /* 0x0000000c1b167220 */ /* 0x000fc80000400000 */
[----:B------:R-:W-:-:S05]  /*4440*/  FFMA R22, R23, R2, R22 ;  /* 0x0000000217167223 */ /* 0x000fca0000000016 */
[----:B------:R-:W-:Y:S02]  /*4450*/  F2FP.SATFINITE.E4M3.F32.PACK_AB_MERGE_C R23, RZ, R22, RZ ;  /* 0x00000016ff17723e */ /* 0x000fe400048070ff */
[----:B------:R-:W-:-:S03]  /*4460*/  PRMT R22, RZ, 0x7610, R22 ;  /* 0x00007610ff167816 */ /* 0x000fc60000000016 */
[----:B------:R0:W-:Y:S01]  /*4470*/  @!P0 STG.E.U8 desc[UR20][R10.64+0x20], R23 ;  /* 0x000020170a008986 */ /* 0x0001e2000c101114 */
[----:B------:R-:W-:Y:S05]  /*4480*/  @P1 BRA `(.L_x_78) ;  /* 0x0000000000041947 */ /* 0x000fea0003800000 */
[----:B------:R0:W5:Y:S02]  /*4490*/  LDG.E.U8 R22, desc[UR20][R16.64+0x21] ;  /* 0x0000211410167981 */ /* 0x000164000c1e1100 */
.L_x_78:
[----:B------:R-:W-:Y:S05]  /*44a0*/  BSYNC B1 ;  /* 0x0000000000017941 */ /* 0x000fea0003800000 */
.L_x_77:
[----:B-----5:R-:W-:Y:S01]  /*44b0*/  LOP3.LUT R22, R22, 0xff, RZ, 0xc0, !PT ;  /* 0x000000ff16167812 */ /* 0x020fe200078ec0ff */
[----:B------:R-:W-:Y:S01]  /*44c0*/  BSSY B1, `(.L_x_79) ;  /* 0x000000c000017945 */ /* 0x000fe20003800000 */
[----:B------:R-:W-:Y:S02]  /*44d0*/  ISETP.GE.AND P0, PT, R26, 0x29, PT ;  /* 0x000000291a00780c */ /* 0x000fe40003f06270 */
[----:B------:R-:W-:Y:S02]  /*44e0*/  F2FP.F16.E4M3.UNPACK_B R22, R22 ;  /* 0x00000016ff16723e */ /* 0x000fe400020006ff */
[----:B------:R-:W-:-:S03]  /*44f0*/  ISETP.LT.OR P2, PT, R25, 0x1, !P0 ;  /* 0x000000011900780c */ /* 0x000fc60004741670 */
[----:B0-----:R-:W-:-:S05]  /*4500*/  HADD2.F32 R23, -RZ, R22.H0_H0 ;  /* 0x20000016ff177230 */ /* 0x001fca0000004100 */
[----:B------:R-:W-:-:S04]  /*4510*/  FMUL R23, R23, R12 ;  /* 0x0000000c17177220 */ /* 0x000fc80000400000 */
[----:B------:R-:W-:Y:S01]  /*4520*/  FFMA R23, R20, R2, R23 ;  /* 0x0000000214177223 */ /* 0x000fe20000000017 */
[----:B------:R-:W-:-:S04]  /*4530*/  PRMT R20, RZ, 0x7610, R20 ;  /* 0x00007610ff147816 */ /* 0x000fc80000000014 */
[----:B------:R-:W-:-:S05]  /*4540*/  F2FP.SATFINITE.E4M3.F32.PACK_AB_MERGE_C R23, RZ, R23, RZ ;  /* 0x00000017ff17723e */ /* 0x000fca00048070ff */
[----:B------:R0:W-:Y:S01]  /*4550*/  @!P1 STG.E.U8 desc[UR20][R10.64+0x21], R23 ;  /* 0x000021170a009986 */ /* 0x0001e2000c101114 */
[----:B------:R-:W-:Y:S05]  /*4560*/  @P2 BRA `(.L_x_80) ;  /* 0x0000000000042947 */ /* 0x000fea0003800000 */
[----:B------:R0:W5:Y:S02]  /*4570*/  LDG.E.U8 R20, desc[UR20][R14.64+0x28] ;  /* 0x000028140e147981 */ /* 0x000164000c1e1100 */
.L_x_80:
[----:B------:R-:W-:Y:S05]  /*4580*/  BSYNC B1 ;  /* 0x0000000000017941 */ /* 0x000fea0003800000 */
.L_x_79:
[----:B-----5:R-:W-:Y:S01]  /*4590*/  LOP3.LUT R20, R20, 0xff, RZ, 0xc0, !PT ;  /* 0x000000ff14147812 */ /* 0x020fe200078ec0ff */
[----:B------:R-:W-:Y:S01]  /*45a0*/  BSSY B1, `(.L_x_81) ;  /* 0x000000c000017945 */ /* 0x000fe20003800000 */
[----:B------:R-:W-:Y:S02]  /*45b0*/  ISETP.GE.AND P1, PT, R26, 0x2a, PT ;  /* 0x0000002a1a00780c */ /* 0x000fe40003f26270 */
[----:B------:R-:W-:Y:S02]  /*45c0*/  F2FP.F16.E4M3.UNPACK_B R20, R20 ;  /* 0x00000014ff14723e */ /* 0x000fe400020006ff */
[----:B------:R-:W-:-:S03]  /*45d0*/  ISETP.LT.OR P3, PT, R25, 0x1, !P1 ;  /* 0x000000011900780c */ /* 0x000fc60004f61670 */
        /* <DEDUP_REMOVED lines=8> */
.L_x_82:
[----:B------:R-:W-:Y:S05]  /*4660*/  BSYNC B1 ;  /* 0x0000000000017941 */ /* 0x000fea0003800000 */
.L_x_81:
[----:B-----5:R-:W-:Y:S01]  /*4670*/  LOP3.LUT R20, R20, 0xff, RZ, 0xc0, !PT ;  /* 0x000000ff14147812 */ /* 0x020fe200078ec0ff */
[----:B------:R-:W-:Y:S01]  /*4680*/  BSSY B1, `(.L_x_83) ;  /* 0x000000b000017945 */ /* 0x000fe20003800000 */
[----:B------:R-:W-:Y:S02]  /*4690*/  ISETP.LT.OR P0, PT, R25, 0x9, !P0 ;  /* 0x000000091900780c */ /* 0x000fe40004701670 */
[----:B------:R-:W-:Y:S02]  /*46a0*/  F2FP.F16.E4M3.UNPACK_B R20, R20 ;  /* 0x00000014ff14723e */ /* 0x000fe400020006ff */
[----:B0-2---:R-:W-:-:S03]  /*46b0*/  PRMT R14, RZ, 0x7610, R14 ;  /* 0x00007610ff0e7816 */ /* 0x005fc6000000000e */
[----:B------:R-:W-:-:S05]  /*46c0*/  HADD2.F32 R15, -RZ, R20.H0_H0 ;  /* 0x20000014ff0f7230 */ /* 0x000fca0000004100 */
[----:B------:R-:W-:-:S04]  /*46d0*/  FMUL R15, R15, R12 ;  /* 0x0000000c0f0f7220 */ /* 0x000fc80000400000 */
[----:B------:R-:W-:-:S05]  /*46e0*/  FFMA R15, R18, R2, R15 ;  /* 0x00000002120f7223 */ /* 0x000fca000000000f */
[----:B------:R-:W-:-:S05]  /*46f0*/  F2FP.SATFINITE.E4M3.F32.PACK_AB_MERGE_C R15, RZ, R15, RZ ;  /* 0x0000000fff0f723e */ /* 0x000fca00048070ff */
[----:B------:R0:W-:Y:S01]  /*4700*/  @!P3 STG.E.U8 desc[UR20][R4.64+0x29], R15 ;  /* 0x0000290f0400b986 */ /* 0x0001e2000c101114 */
[----:B------:R-:W-:Y:S05]  /*4710*/  @P0 BRA `(.L_x_84) ;  /* 0x0000000000040947 */ /* 0x000fea0003800000 */
[----:B------:R2:W5:Y:S02]  /*4720*/  LDG.E.U8 R14, desc[UR20][R16.64+0x28] ;  /* 0x00002814100e7981 */ /* 0x000564000c1e1100 */
.L_x_84:
[----:B------:R-:W-:Y:S05]  /*4730*/  BSYNC B1 ;  /* 0x0000000000017941 */ /* 0x000fea0003800000 */
.L_x_83:
[----:B-----5:R-:W-:Y:S01]  /*4740*/  LOP3.LUT R14, R14, 0xff, RZ, 0xc0, !PT ;  /* 0x000000ff0e0e7812 */ /* 0x020fe200078ec0ff */
[----:B------:R-:W-:Y:S01]  /*4750*/  BSSY B1, `(.L_x_85) ;  /* 0x000000b000017945 */ /* 0x000fe20003800000 */
[----:B------:R-:W-:Y:S02]  /*4760*/  ISETP.LT.OR P1, PT, R25, 0x9, !P1 ;  /* 0x000000091900780c */ /* 0x000fe40004f21670 */
[----:B------:R-:W-:-:S05]  /*4770*/  F2FP.F16.E4M3.UNPACK_B R14, R14 ;  /* 0x0000000eff0e723e */ /* 0x000fca00020006ff */
[----:B01-3--:R-:W-:-:S05]  /*4780*/  HADD2.F32 R5, -RZ, R14.H0_H0 ;  /* 0x2000000eff057230 */ /* 0x00bfca0000004100 */
[----:B------:R-:W-:-:S04]  /*4790*/  FMUL R4, R5, R12 ;  /* 0x0000000c05047220 */ /* 0x000fc80000400000 */
[----:B------:R-:W-:-:S05]  /*47a0*/  FFMA R4, R19, R2, R4 ;  /* 0x0000000213047223 */ /* 0x000fca0000000004 */
[----:B------:R-:W-:Y:S02]  /*47b0*/  F2FP.SATFINITE.E4M3.F32.PACK_AB_MERGE_C R5, RZ, R4, RZ ;  /* 0x00000004ff05723e */ /* 0x000fe400048070ff */
[----:B------:R-:W-:-:S03]  /*47c0*/  PRMT R4, RZ, 0x7610, R4 ;  /* 0x00007610ff047816 */ /* 0x000fc60000000004 */
[----:B------:R0:W-:Y:S01]  /*47d0*/  @!P0 STG.E.U8 desc[UR20][R10.64+0x28], R5 ;  /* 0x000028050a008986 */ /* 0x0001e2000c101114 */
[----:B------:R-:W-:Y:S05]  /*47e0*/  @P1 BRA `(.L_x_86) ;  /* 0x0000000000041947 */ /* 0x000fea0003800000 */
[----:B------:R1:W5:Y:S02]  /*47f0*/  LDG.E.U8 R4, desc[UR20][R16.64+0x29] ;  /* 0x0000291410047981 */ /* 0x000364000c1e1100 */
.L_x_86:
[----:B------:R-:W-:Y:S05]  /*4800*/  BSYNC B1 ;  /* 0x0000000000017941 */ /* 0x000fea0003800000 */
.L_x_85:
[----:B------:R-:W-:Y:S05]  /*4810*/  @P1 BRA `(.L_x_87) ;  /* 0x0000000400d01947 */ /* 0x000fea0003800000 */
[----:B-----5:R-:W-:-:S04]  /*4820*/  LOP3.LUT R4, R4, 0xff, RZ, 0xc0, !PT ;  /* 0x000000ff04047812 */ /* 0x020fc800078ec0ff */
[----:B------:R-:W-:-:S05]  /*4830*/  F2FP.F16.E4M3.UNPACK_B R4, R4 ;  /* 0x00000004ff04723e */ /* 0x000fca00020006ff */
[----:B0-----:R-:W-:-:S05]  /*4840*/  HADD2.F32 R5, -RZ, R4.H0_H0 ;  /* 0x20000004ff057230 */ /* 0x001fca0000004100 */
[----:B------:R-:W-:-:S04]  /*4850*/  FMUL R4, R5, R12 ;  /* 0x0000000c05047220 */ /* 0x000fc80000400000 */
[----:B------:R-:W-:-:S05]  /*4860*/  FFMA R4, R13, R2, R4 ;  /* 0x000000020d047223 */ /* 0x000fca0000000004 */
[----:B------:R-:W-:-:S05]  /*4870*/  F2FP.SATFINITE.E4M3.F32.PACK_AB_MERGE_C R5, RZ, R4, RZ ;  /* 0x00000004ff05723e */ /* 0x000fca00048070ff */
[----:B------:R3:W-:Y:S01]  /*4880*/  STG.E.U8 desc[UR20][R10.64+0x29], R5 ;  /* 0x000029050a007986 */ /* 0x0007e2000c101114 */
[----:B------:R-:W-:Y:S05]  /*4890*/  BRA `(.L_x_87) ;  /* 0x0000000400b07947 */ /* 0x000fea0003800000 */
.L_x_38:
[C---:B------:R-:W-:Y:S01]  /*48a0*/  ISETP.GE.AND P0, PT, R26.reuse, 0x1, PT ;  /* 0x000000011a00780c */ /* 0x040fe20003f06270 */
[-C--:B--2---:R-:W-:Y:S01]  /*48b0*/  FMUL R67, R67, R2.reuse ;  /* 0x0000000243437220 */ /* 0x084fe20000400000 */
[----:B------:R-:W-:Y:S01]  /*48c0*/  ISETP.GE.AND P2, PT, R26, 0x2, PT ;  /* 0x000000021a00780c */ /* 0x000fe20003f46270 */
[-C--:B------:R-:W-:Y:S01]  /*48d0*/  FMUL R62, R62, R2.reuse ;  /* 0x000000023e3e7220 */ /* 0x080fe20000400000 */
[----:B------:R-:W-:Y:S01]  /*48e0*/  ISETP.LT.OR P3, PT, R25, 0x1, !P0 ;  /* 0x000000011900780c */ /* 0x000fe20004761670 */
[-C--:B------:R-:W-:Y:S01]  /*48f0*/  FMUL R65, R65, R2.reuse ;  /* 0x0000000241417220 */ /* 0x080fe20000400000 */
[----:B------:R-:W-:Y:S01]  /*4900*/  ISETP.LT.OR P5, PT, R25, 0x1, !P2 ;  /* 0x000000011900780c */ /* 0x000fe200057a1670 */
[-C--:B------:R-:W-:Y:S01]  /*4910*/  FMUL R60, R60, R2.reuse ;  /* 0x000000023c3c7220 */ /* 0x080fe20000400000 */
[----:B------:R-:W-:Y:S01]  /*4920*/  F2FP.SATFINITE.E4M3.F32.PACK_AB_MERGE_C R67, RZ, R67, RZ ;  /* 0x00000043ff43723e */ /* 0x000fe200048070ff */
[----:B------:R-:W-:Y:S01]  /*4930*/  FMUL R63, R63, R2 ;  /* 0x000000023f3f7220 */ /* 0x000fe20000400000 */
[----:B------:R-:W-:Y:S01]  /*4940*/  F2FP.SATFINITE.E4M3.F32.PACK_AB_MERGE_C R15, RZ, R62, RZ ;  /* 0x0000003eff0f723e */ /* 0x000fe200048070ff */
[-C--:B------:R-:W-:Y:S01]  /*4950*/  FMUL R58, R58, R2.reuse ;  /* 0x000000023a3a7220 */ /* 0x080fe20000400000 */
[----:B------:R-:W-:Y:S01]  /*4960*/  ISETP.GE.AND P1, PT, R26, 0x9, PT ;  /* 0x000000091a00780c */ /* 0x000fe20003f26270 */
[-C--:B------:R-:W-:Y:S01]  /*4970*/  FMUL R56, R56, R2.reuse ;  /* 0x0000000238387220 */ /* 0x080fe20000400000 */
[----:B------:R-:W-:Y:S01]  /*4980*/  ISETP.LT.OR P0, PT, R25, 0x9, !P0 ;  /* 0x000000091900780c */ /* 0x000fe20004701670 */
[-C--:B------:R-:W-:Y:S01]  /*4990*/  FMUL R61, R61, R2.reuse ;  /* 0x000000023d3d7220 */ /* 0x080fe20000400000 */
[----:B------:R-:W-:Y:S01]  /*49a0*/  ISETP.LT.OR P2, PT, R25, 0x9, !P2 ;  /* 0x000000091900780c */ /* 0x000fe20005741670 */
[----:B------:R-:W-:Y:S01]  /*49b0*/  @!P3 STG.E.U8 desc[UR20][R4.64], R67 ;  /* 0x000000430400b986 */ /* 0x000fe2000c101114 */
[----:B------:R-:W-:Y:S01]  /*49c0*/  ISETP.GE.AND P3, PT, R26, 0xa, PT ;  /* 0x0000000a1a00780c */ /* 0x000fe20003f66270 */
[-C--:B------:R-:W-:Y:S01]  /*49d0*/  FMUL R59, R59, R2.reuse ;  /* 0x000000023b3b7220 */ /* 0x080fe20000400000 */
[C---:B------:R-:W-:Y:S01]  /*49e0*/  ISETP.LT.OR P6, PT, R25.reuse, 0x1, !P1 ;  /* 0x000000011900780c */ /* 0x040fe20004fc1670 */
[----:B------:R0:W-:Y:S01]  /*49f0*/  @!P5 STG.E.U8 desc[UR20][R4.64+0x1], R15 ;  /* 0x0000010f0400d986 */ /* 0x0001e2000c101114 */
[----:B------:R-:W-:Y:S01]  /*4a00*/  ISETP.LT.OR P5, PT, R25, 0x1, !P3 ;  /* 0x000000011900780c */ /* 0x000fe20005fa1670 */
[-C--:B------:R-:W-:Y:S01]  /*4a10*/  FMUL R54, R54, R2.reuse ;  /* 0x0000000236367220 */ /* 0x080fe20000400000 */
[----:B------:R-:W-:Y:S01]  /*4a20*/  F2FP.SATFINITE.E4M3.F32.PACK_AB_MERGE_C R65, RZ, R65, RZ ;  /* 0x00000041ff41723e */ /* 0x000fe200048070ff */
[----:B------:R-:W-:Y:S01]  /*4a30*/  FMUL R55, R55, R2 ;  /* 0x0000000237377220 */ /* 0x000fe20000400000 */
[----:B------:R-:W-:Y:S01]  /*4a40*/  F2FP.SATFINITE.E4M3.F32.PACK_AB_MERGE_C R17, RZ, R60, RZ ;  /* 0x0000003cff11723e */ /* 0x000fe200048070ff */
[-C--:B------:R-:W-:Y:S01]  /*4a50*/  FMUL R52, R52, R2.reuse ;  /* 0x0000000234347220 */ /* 0x080fe20000400000 */
[----:B------:R-:W-:Y:S01]  /*4a60*/  F2FP.SATFINITE.E4M3.F32.PACK_AB_MERGE_C R63, RZ, R63, RZ ;  /* 0x0000003fff3f723e */ /* 0x000fe200048070ff */
[----:B------:R-:W-:Y:S01]  /*4a70*/  @!P0 STG.E.U8 desc[UR20][R10.64], R65 ;  /* 0x000000410a008986 */ /* 0x000fe2000c101114 */
[----:B------:R-:W-:Y:S01]  /*4a80*/  ISETP.LT.OR P3, PT, R25, 0x9, !P3 ;  /* 0x000000091900780c */ /* 0x000fe20005f61670 */
[----:B------:R-:W-:Y:S01]  /*4a90*/  FMUL R53, R53, R2 ;  /* 0x0000000235357220 */ /* 0x000fe20000400000 */
[----:B------:R-:W-:Y:S01]  /*4aa0*/  ISETP.LT.OR P1, PT, R25, 0x9, !P1 ;  /* 0x000000091900780c */ /* 0x000fe20004f21670 */
[----:B------:R1:W-:Y:S01]  /*4ab0*/  @!P2 STG.E.U8 desc[UR20][R10.64+0x1], R17 ;  /* 0x000001110a00a986 */ /* 0x0003e2000c101114 */
[----:B0-----:R-:W-:Y:S01]  /*4ac0*/  F2FP.SATFINITE.E4M3.F32.PACK_AB_MERGE_C R15, RZ, R58, RZ ;  /* 0x0000003aff0f723e */ /* 0x001fe200048070ff */
[-C--:B------:R-:W-:Y:S01]  /*4ad0*/  FMUL R50, R50, R2.reuse ;  /* 0x0000000232327220 */ /* 0x080fe20000400000 */
[C---:B------:R-:W-:Y:S01]  /*4ae0*/  ISETP.GE.AND P2, PT, R26.reuse, 0x11, PT ;  /* 0x000000111a00780c */ /* 0x040fe20003f46270 */
        /* <DEDUP_REMOVED lines=9> */
[----:B-1----:R-:W-:Y:S01]  /*4b80*/  F2FP.SATFINITE.E4M3.F32.PACK_AB_MERGE_C R17, RZ, R56, RZ ;  /* 0x00000038ff11723e */ /* 0x002fe200048070ff */
[----:B------:R-:W-:Y:S01]  /*4b90*/  FMUL R22, R22, R2 ;  /* 0x0000000216167220 */ /* 0x000fe20000400000 */
[----:B------:R-:W-:Y:S01]  /*4ba0*/  F2FP.SATFINITE.E4M3.F32.PACK_AB_MERGE_C R59, RZ, R59, RZ ;  /* 0x0000003bff3b723e */ /* 0x000fe200048070ff */
[----:B------:R-:W-:Y:S01]  /*4bb0*/  @!P1 STG.E.U8 desc[UR20][R10.64+0x8], R61 ;  /* 0x0000083d0a009986 */ /* 0x000fe2000c101114 */
[----:B------:R-:W-:Y:S01]  /*4bc0*/  F2FP.SATFINITE.E4M3.F32.PACK_AB_MERGE_C R27, RZ, R54, RZ ;  /* 0x00000036ff1b723e */ /* 0x000fe200048070ff */
[-C--:B------:R-:W-:Y:S01]  /*4bd0*/  FMUL R23, R23, R2.reuse ;  /* 0x0000000217177220 */ /* 0x080fe20000400000 */
[C---:B------:R-:W-:Y:S01]  /*4be0*/  ISETP.LT.OR P2, PT, R25.reuse, 0x9, !P2 ;  /* 0x000000091900780c */ /* 0x040fe20005741670 */
[----:B------:R1:W-:Y:S01]  /*4bf0*/  @!P3 STG.E.U8 desc[UR20][R10.64+0x9], R17 ;  /* 0x000009110a00b986 */ /* 0x0003e2000c101114 */
[----:B------:R-:W-:Y:S01]  /*4c00*/  ISETP.LT.OR P3, PT, R25, 0x9, !P0 ;  /* 0x000000091900780c */ /* 0x000fe20004761670 */
[-C--:B------:R-:W-:Y:S01]  /*4c10*/  FMUL R20, R20, R2.reuse ;  /* 0x0000000214147220 */ /* 0x080fe20000400000 */
[C---:B------:R-:W-:Y:S01]  /*4c20*/  ISETP.GE.AND P1, PT, R26.reuse, 0x19, PT ;  /* 0x000000191a00780c */ /* 0x040fe20003f26270 */
[----:B------:R-:W-:Y:S01]  /*4c30*/  @!P6 STG.E.U8 desc[UR20][R4.64+0x10], R59 ;  /* 0x0000103b0400e986 */ /* 0x000fe2000c101114 */
[----:B------:R-:W-:Y:S01]  /*4c40*/  ISETP.GE.AND P0, PT, R26, 0x1a, PT ;  /* 0x0000001a1a00780c */ /* 0x000fe20003f06270 */
[-C--:B------:R-:W-:Y:S01]  /*4c50*/  FMUL R21, R21, R2.reuse ;  /* 0x0000000215157220 */ /* 0x080fe20000400000 */
[C---:B------:R-:W-:Y:S01]  /*4c60*/  ISETP.LT.OR P6, PT, R25.reuse, 0x1, !P1 ;  /* 0x000000011900780c */ /* 0x040fe20004fc1670 */
[----:B------:R-:W-:Y:S01]  /*4c70*/  @!P5 STG.E.U8 desc[UR20][R4.64+0x11], R27 ;  /* 0x0000111b0400d986 */ /* 0x000fe2000c101114 */
[----:B------:R-:W-:Y:S01]  /*4c80*/  ISETP.LT.OR P5, PT, R25, 0x1, !P0 ;  /* 0x000000011900780c */ /* 0x000fe200047a1670 */
[-C--:B------:R-:W-:Y:S01]  /*4c90*/  FMUL R18, R18, R2.reuse ;  /* 0x0000000212127220 */ /* 0x080fe20000400000 */
[----:B------:R-:W-:Y:S01]  /*4ca0*/  F2FP.SATFINITE.E4M3.F32.PACK_AB_MERGE_C R55, RZ, R55, RZ ;  /* 0x00000037ff37723e */ /* 0x000fe200048070ff */
[----:B------:R-:W-:Y:S01]  /*4cb0*/  FMUL R19, R19, R2 ;  /* 0x0000000213137220 */ /* 0x000fe20000400000 */
[----:B0-----:R-:W-:Y:S01]  /*4cc0*/  F2FP.SATFINITE.E4M3.F32.PACK_AB_MERGE_C R15, RZ, R52, RZ ;  /* 0x00000034ff0f723e */ /* 0x001fe200048070ff */
[----:B------:R-:W-:Y:S01]  /*4cd0*/  FMUL R13, R13, R2 ;  /* 0x000000020d0d7220 */ /* 0x000fe20000400000 */
[----:B------:R-:W-:Y:S01]  /*4ce0*/  F2FP.SATFINITE.E4M3.F32.PACK_AB_MERGE_C R53, RZ, R53, RZ ;  /* 0x00000035ff35723e */ /* 0x000fe200048070ff */
[----:B------:R-:W-:Y:S01]  /*4cf0*/  @!P2 STG.E.U8 desc[UR20][R10.64+0x10], R55 ;  /* 0x000010370a00a986 */ /* 0x000fe2000c101114 */
[----:B-1----:R-:W-:-:S02]  /*4d00*/  F2FP.SATFINITE.E4M3.F32.PACK_AB_MERGE_C R17, RZ, R50, RZ ;  /* 0x00000032ff11723e */ /* 0x002fc400048070ff */
[C---:B------:R-:W-:Y:S01]  /*4d10*/  ISETP.LT.OR P1, PT, R25.reuse, 0x9, !P1 ;  /* 0x000000091900780c */ /* 0x040fe20004f21670 */
[----:B------:R0:W-:Y:S01]  /*4d20*/  @!P3 STG.E.U8 desc[UR20][R10.64+0x11], R15 ;  /* 0x0000110f0a00b986 */ /* 0x0001e2000c101114 */
[C---:B------:R-:W-:Y:S02]  /*4d30*/  ISETP.LT.OR P2, PT, R25.reuse, 0x9, !P0 ;  /* 0x000000091900780c */ /* 0x040fe40004741670 */
[C---:B------:R-:W-:Y:S01]  /*4d40*/  ISETP.GE.AND P3, PT, R26.reuse, 0x21, PT ;  /* 0x000000211a00780c */ /* 0x040fe20003f66270 */
[----:B------:R-:W-:Y:S01]  /*4d50*/  @!P6 STG.E.U8 desc[UR20][R4.64+0x18], R53 ;  /* 0x000018350400e986 */ /* 0x000fe2000c101114 */
[----:B------:R-:W-:Y:S02]  /*4d60*/  ISETP.GE.AND P0, PT, R26, 0x22, PT ;  /* 0x000000221a00780c */ /* 0x000fe40003f06270 */
[----:B------:R-:W-:Y:S01]  /*4d70*/  F2FP.SATFINITE.E4M3.F32.PACK_AB_MERGE_C R51, RZ, R51, RZ ;  /* 0x00000033ff33723e */ /* 0x000fe200048070ff */
[----:B------:R1:W-:Y:S01]  /*4d80*/  @!P5 STG.E.U8 desc[UR20][R4.64+0x19], R17 ;  /* 0x000019110400d986 */ /* 0x0003e2000c101114 */
[----:B------:R-:W-:-:S02]  /*4d90*/  ISETP.LT.OR P5, PT, R25, 0x1, !P3 ;  /* 0x000000011900780c */ /* 0x000fc40005fa1670 */
[C---:B------:R-:W-:Y:S01]  /*4da0*/  ISETP.LT.OR P6, PT, R25.reuse, 0x1, !P0 ;  /* 0x000000011900780c */ /* 0x040fe200047c1670 */
[----:B------:R-:W-:Y:S01]  /*4db0*/  @!P1 STG.E.U8 desc[UR20][R10.64+0x18], R51 ;  /* 0x000018330a009986 */ /* 0x000fe2000c101114 */
[----:B0-----:R-:W-:Y:S02]  /*4dc0*/  F2FP.SATFINITE.E4M3.F32.PACK_AB_MERGE_C R15, RZ, R48, RZ ;  /* 0x00000030ff0f723e */ /* 0x001fe400048070ff */
[----:B------:R-:W-:Y:S02]  /*4dd0*/  F2FP.SATFINITE.E4M3.F32.PACK_AB_MERGE_C R49, RZ, R49, RZ ;  /* 0x00000031ff31723e */ /* 0x000fe400048070ff */
[----:B------:R-:W-:Y:S01]  /*4de0*/  ISETP.LT.OR P1, PT, R25, 0x9, !P3 ;  /* 0x000000091900780c */ /* 0x000fe20005f21670 */
[----:B------:R0:W-:Y:S01]  /*4df0*/  @!P2 STG.E.U8 desc[UR20][R10.64+0x19], R15 ;  /* 0x0000190f0a00a986 */ /* 0x0001e2000c101114 */
[C---:B------:R-:W-:Y:S02]  /*4e00*/  ISETP.GE.AND P3, PT, R26.reuse, 0x29, PT ;  /* 0x000000291a00780c */ /* 0x040fe40003f66270 */
[----:B-1----:R-:W-:Y:S01]  /*4e10*/  F2FP.SATFINITE.E4M3.F32.PACK_AB_MERGE_C R17, RZ, R22, RZ ;  /* 0x00000016ff11723e */ /* 0x002fe200048070ff */
[----:B------:R-:W-:Y:S01]  /*4e20*/  @!P5 STG.E.U8 desc[UR20][R4.64+0x20], R49 ;  /* 0x000020310400d986 */ /* 0x000fe2000c101114 */
[----:B------:R-:W-:-:S02]  /*4e30*/  ISETP.GE.AND P2, PT, R26, 0x2a, PT ;  /* 0x0000002a1a00780c */ /* 0x000fc40003f46270 */
[C---:B------:R-:W-:Y:S01]  /*4e40*/  ISETP.LT.OR P0, PT, R25.reuse, 0x9, !P0 ;  /* 0x000000091900780c */ /* 0x040fe20004701670 */
[----:B------:R1:W-:Y:S01]  /*4e50*/  @!P6 STG.E.U8 desc[UR20][R4.64+0x21], R17 ;  /* 0x000021110400e986 */ /* 0x0003e2000c101114 */
[C---:B------:R-:W-:Y:S02]  /*4e60*/  ISETP.LT.OR P5, PT, R25.reuse, 0x1, !P3 ;  /* 0x000000011900780c */ /* 0x040fe40005fa1670 */
[C---:B------:R-:W-:Y:S02]  /*4e70*/  ISETP.LT.OR P6, PT, R25.reuse, 0x1, !P2 ;  /* 0x000000011900780c */ /* 0x040fe400057c1670 */
[C---:B------:R-:W-:Y:S02]  /*4e80*/  ISETP.LT.OR P3, PT, R25.reuse, 0x9, !P3 ;  /* 0x000000091900780c */ /* 0x040fe40005f61670 */
[----:B------:R-:W-:Y:S02]  /*4e90*/  ISETP.LT.OR P2, PT, R25, 0x9, !P2 ;  /* 0x000000091900780c */ /* 0x000fe40005741670 */
[----:B------:R-:W-:-:S02]  /*4ea0*/  F2FP.SATFINITE.E4M3.F32.PACK_AB_MERGE_C R23, RZ, R23, RZ ;  /* 0x00000017ff17723e */ /* 0x000fc400048070ff */
[----:B0-----:R-:W-:Y:S02]  /*4eb0*/  F2FP.SATFINITE.E4M3.F32.PACK_AB_MERGE_C R15, RZ, R20, RZ ;  /* 0x00000014ff0f723e */ /* 0x001fe400048070ff */
[----:B------:R-:W-:Y:S01]  /*4ec0*/  F2FP.SATFINITE.E4M3.F32.PACK_AB_MERGE_C R21, RZ, R21, RZ ;  /* 0x00000015ff15723e */ /* 0x000fe200048070ff */
[----:B------:R0:W-:Y:S01]  /*4ed0*/  @!P1 STG.E.U8 desc[UR20][R10.64+0x20], R23 ;  /* 0x000020170a009986 */ /* 0x0001e2000c101114 */
[----:B-1----:R-:W-:Y:S02]  /*4ee0*/  F2FP.SATFINITE.E4M3.F32.PACK_AB_MERGE_C R17, RZ, R18, RZ ;  /* 0x00000012ff11723e */ /* 0x002fe400048070ff */
[----:B------:R-:W-:Y:S01]  /*4ef0*/  F2FP.SATFINITE.E4M3.F32.PACK_AB_MERGE_C R19, RZ, R19, RZ ;  /* 0x00000013ff13723e */ /* 0x000fe200048070ff */
[----:B------:R0:W-:Y:S01]  /*4f00*/  @!P0 STG.E.U8 desc[UR20][R10.64+0x21], R15 ;  /* 0x0000210f0a008986 */ /* 0x0001e2000c101114 */
[----:B------:R-:W-:-:S03]  /*4f10*/  F2FP.SATFINITE.E4M3.F32.PACK_AB_MERGE_C R13, RZ, R13, RZ ;  /* 0x0000000dff0d723e */ /* 0x000fc600048070ff */
[----:B------:R0:W-:Y:S04]  /*4f20*/  @!P5 STG.E.U8 desc[UR20][R4.64+0x28], R21 ;  /* 0x000028150400d986 */ /* 0x0001e8000c101114 */
[----:B------:R0:W-:Y:S04]  /*4f30*/  @!P6 STG.E.U8 desc[UR20][R4.64+0x29], R17 ;  /* 0x000029110400e986 */ /* 0x0001e8000c101114 */
[----:B------:R0:W-:Y:S04]  /*4f40*/  @!P3 STG.E.U8 desc[UR20][R10.64+0x28], R19 ;  /* 0x000028130a00b986 */ /* 0x0001e8000c101114 */
[----:B------:R0:W-:Y:S02]  /*4f50*/  @!P2 STG.E.U8 desc[UR20][R10.64+0x29], R13 ;  /* 0x0000290d0a00a986 */ /* 0x0001e4000c101114 */
.L_x_87:
[----:B------:R-:W-:Y:S05]  /*4f60*/  BSYNC B0 ;  /* 0x0000000000007941 */ /* 0x000fea0003800000 */
.L_x_37:
[----:B------:R-:W-:Y:S01]  /*4f70*/  ULDC UR6, c[0x0][0xc] ;  /* 0x0000030000067ab9 */ /* 0x000fe20000000800 */
[----:B------:R-:W-:Y:S01]  /*4f80*/  ULDC UR7, c[0x0][0x10] ;  /* 0x0000040000077ab9 */ /* 0x000fe20000000800 */
[----:B0--3--:R-:W0:Y:S01]  /*4f90*/  LDC R5, c[0x0][0x14] ;  /* 0x00000500ff057b82 */ /* 0x009e220000000800 */
[----:B------:R-:W-:Y:S01]  /*4fa0*/  UIMAD.WIDE.U32 UR6, UR6, UR7, URZ ;  /* 0x00000007060672a5 */ /* 0x000fe2000f8e003f */
[----:B-----5:R-:W-:Y:S01]  /*4fb0*/  PRMT R4, RZ, 0x7610, R4 ;  /* 0x00007610ff047816 */ /* 0x020fe20000000004 */
[----:B------:R-:W-:Y:S02]  /*4fc0*/  IMAD.MOV.U32 R15, RZ, RZ, -0x1 ;  /* 0xffffffffff0f7424 */ /* 0x000fe400078e00ff */
[----:B------:R-:W-:Y:S02]  /*4fd0*/  IMAD.MOV.U32 R57, RZ, RZ, -0x1 ;  /* 0xffffffffff397424 */ /* 0x000fe400078e00ff */
[----:B0-----:R-:W-:-:S04]  /*4fe0*/  IMAD.WIDE.U32 R8, R5, UR6, R8 ;  /* 0x0000000605087c25 */ /* 0x001fc8000f8e0008 */
[----:B------:R-:W-:Y:S01]  /*4ff0*/  IMAD R5, R5, UR7, RZ ;  /* 0x0000000705057c24 */ /* 0x000fe2000f8e02ff */
[----:B------:R-:W-:Y:S02]  /*5000*/  ULDC.64 UR6, c[0x0][0x650] ;  /* 0x0001940000067ab9 */ /* 0x000fe40000000a00 */
[----:B------:R-:W-:Y:S01]  /*5010*/  ISETP.GE.U32.AND P0, PT, R8, UR6, PT ;  /* 0x0000000608007c0c */ /* 0x000fe2000bf06070 */
[----:B------:R-:W-:-:S05]  /*5020*/  IMAD.IADD R9, R9, 0x1, R5 ;  /* 0x0000000109097824 */ /* 0x000fca00078e0205 */
[----:B------:R-:W-:-:S13]  /*5030*/  ISETP.GE.U32.AND.EX P0, PT, R9, UR7, PT, P0 ;  /* 0x0000000709007c0c */ /* 0x000fda000bf06100 */
[----:B------:R-:W-:Y:S05]  /*5040*/  @P0 BRA `(.L_x_88) ;  /* 0x0000000400600947 */ /* 0x000fea0003800000 */
[----:B------:R-:W0:Y:S01]  /*5050*/  S2R R22, SR_CTAID.X ;  /* 0x0000000000167919 */ /* 0x000e220000002500 */
[----:B-12-4-:R-:W1:Y:S01]  /*5060*/  LDC.64 R16, c[0x0][0x628] ;  /* 0x00018a00ff107b82 */ /* 0x016e620000000a00 */
[----:B------:R-:W-:Y:S01]  /*5070*/  ULDC UR6, c[0x0][0x150] ;  /* 0x0000540000067ab9 */ /* 0x000fe20000000800 */
[----:B------:R-:W-:Y:S01]  /*5080*/  IMAD.MOV.U32 R14, RZ, RZ, R8 ;  /* 0x000000ffff0e7224 */ /* 0x000fe200078e0008 */
[----:B------:R-:W2:Y:S01]  /*5090*/  S2R R24, SR_CTAID.Y ;  /* 0x0000000000187919 */ /* 0x000ea20000002600 */
[----:B------:R-:W-:-:S04]  /*50a0*/  IMAD.MOV.U32 R15, RZ, RZ, R9 ;  /* 0x000000ffff0f7224 */ /* 0x000fc800078e0009 */
[----:B------:R-:W3:Y:S08]  /*50b0*/  LDC R25, c[0x0][0x144] ;  /* 0x00005100ff197b82 */ /* 0x000ef00000000800 */
[----:B------:R-:W4:Y:S08]  /*50c0*/  LDC R18, c[0x0][0x630] ;  /* 0x00018c00ff127b82 */ /* 0x000f300000000800 */
[----:B------:R-:W2:Y:S01]  /*50d0*/  LDC.64 R20, c[0x0][0x620] ;  /* 0x00018800ff147b82 */ /* 0x000ea20000000a00 */
[----:B-1----:R-:W-:-:S04]  /*50e0*/  ISETP.NE.U32.AND P0, PT, R16, RZ, PT ;  /* 0x000000ff1000720c */ /* 0x002fc80003f05070 */
[----:B------:R-:W-:Y:S02]  /*50f0*/  ISETP.NE.AND.EX P0, PT, R17, RZ, PT, P0 ;  /* 0x000000ff1100720c */ /* 0x000fe40003f05300 */
[----:B0-----:R-:W-:-:S05]  /*5100*/  I2FP.F32.U32 R4, R22 ;  /* 0x0000001600047245 */ /* 0x001fca0000201000 */
[----:B------:R-:W-:-:S04]  /*5110*/  FMUL R4, R4, UR6 ;  /* 0x0000000604047c20 */ /* 0x000fc80008400000 */
[----:B------:R0:W1:Y:S02]  /*5120*/  F2I.U32.TRUNC.NTZ R23, R4 ;  /* 0x0000000400177305 */ /* 0x000064000020f000 */
[----:B---34-:R-:W-:Y:S05]  /*5130*/  @!P0 BRA `(.L_x_89) ;  /* 0x0000000000288947 */ /* 0x018fea0003800000 */
[----:B------:R-:W3:Y:S02]  /*5140*/  LDC R5, c[0x0][0x634] ;  /* 0x00018d00ff057b82 */ /* 0x000ee40000000800 */
[----:B---3--:R-:W-:-:S05]  /*5150*/  IADD3 R13, P0, R8, R5, RZ ;  /* 0x00000005080d7210 */ /* 0x008fca0007f1e0ff */
[----:B------:R-:W-:-:S04]  /*5160*/  IMAD.X R19, RZ, RZ, R9, P0 ;  /* 0x000000ffff137224 */ /* 0x000fc800000e0609 */
[----:B0-----:R-:W-:-:S04]  /*5170*/  IMAD.WIDE.U32 R4, R19, R16, RZ ;  /* 0x0000001013047225 */ /* 0x001fc800078e00ff */
[----:B------:R-:W-:-:S04]  /*5180*/  IMAD.WIDE.U32 R10, P0, R13, R17, R4 ;  /* 0x000000110d0a7225 */ /* 0x000fc80007800004 */
[----:B------:R-:W-:-:S04]  /*5190*/  IMAD.WIDE.U32 R4, R13, R16, RZ ;  /* 0x000000100d047225 */ /* 0x000fc800078e00ff */
[----:B------:R-:W-:Y:S01]  /*51a0*/  IMAD.X R15, RZ, RZ, RZ, P0 ;  /* 0x000000ffff0f7224 */ /* 0x000fe200000e06ff */
[----:B------:R-:W-:Y:S01]  /*51b0*/  IADD3 RZ, P0, R5, R10, RZ ;  /* 0x0000000a05ff7210 */ /* 0x000fe20007f1e0ff */
[----:B------:R-:W-:-:S04]  /*51c0*/  IMAD.MOV.U32 R14, RZ, RZ, R11 ;  /* 0x000000ffff0e7224 */ /* 0x000fc800078e000b */
[----:B------:R-:W-:-:S08]  /*51d0*/  IMAD.WIDE.U32.X R14, R19, R17, R14, P0 ;  /* 0x00000011130e7225 */ /* 0x000fd000000e040e */
.L_x_89:
[----:B------:R-:W3:Y:S01]  /*51e0*/  LDC.64 R30, c[0x0][0x640] ;  /* 0x00019000ff1e7b82 */ /* 0x000ee20000000a00 */
[-C--:B------:R-:W-:Y:S01]  /*51f0*/  SHF.R.U64 R57, R14, R18.reuse, R15 ;  /* 0x000000120e397219 */ /* 0x080fe2000000120f */
[----:B-1----:R-:W-:Y:S01]  /*5200*/  IMAD.MOV R23, RZ, RZ, -R23 ;  /* 0x000000ffff177224 */ /* 0x002fe200078e0a17 */
[----:B0-----:R-:W-:Y:S01]  /*5210*/  SHF.R.U32.HI R4, RZ, R18, R15 ;  /* 0x00000012ff047219 */ /* 0x001fe2000001160f */
[----:B------:R-:W-:Y:S01]  /*5220*/  ULDC UR6, c[0x0][0x154] ;  /* 0x0000550000067ab9 */ /* 0x000fe20000000800 */
[----:B------:R-:W-:Y:S01]  /*5230*/  IADD3 R11, P0, RZ, -R57, RZ ;  /* 0x80000039ff0b7210 */ /* 0x000fe20007f1e0ff */
[----:B------:R-:W-:Y:S02]  /*5240*/  IMAD R23, R25, R23, R22 ;  /* 0x0000001719177224 */ /* 0x000fe400078e0216 */
[----:B------:R-:W0:Y:S01]  /*5250*/  LDC R14, c[0x0][0x618] ;  /* 0x00018600ff0e7b82 */ /* 0x000e220000000800 */
[----:B------:R-:W-:Y:S02]  /*5260*/  IMAD.MOV.U32 R13, RZ, RZ, 0x1 ;  /* 0x00000001ff0d7424 */ /* 0x000fe400078e00ff */
[----:B------:R-:W-:-:S04]  /*5270*/  IMAD.X R5, RZ, RZ, ~R4, P0 ;  /* 0x000000ffff057224 */ /* 0x000fc800000e0e04 */
[-C--:B--2---:R-:W-:Y:S01]  /*5280*/  IMAD R10, R5, R20.reuse, RZ ;  /* 0x00000014050a7224 */ /* 0x084fe200078e02ff */
[----:B------:R-:W1:Y:S01]  /*5290*/  LDC R26, c[0x0][0x608] ;  /* 0x00018200ff1a7b82 */ /* 0x000e620000000800 */
[----:B------:R-:W-:-:S04]  /*52a0*/  IMAD.WIDE.U32 R4, R11, R20, R8 ;  /* 0x000000140b047225 */ /* 0x000fc800078e0008 */
[----:B------:R-:W-:Y:S01]  /*52b0*/  IMAD R11, R11, R21, R10 ;  /* 0x000000150b0b7224 */ /* 0x000fe200078e020a */
[----:B------:R-:W-:Y:S02]  /*52c0*/  I2FP.F32.U32 R10, R24 ;  /* 0x00000018000a7245 */ /* 0x000fe40000201000 */
[----:B------:R-:W2:Y:S01]  /*52d0*/  LDC R28, c[0x0][0x658] ;  /* 0x00019600ff1c7b82 */ /* 0x000ea20000000800 */
[----:B------:R-:W-:Y:S01]  /*52e0*/  IMAD.IADD R5, R5, 0x1, R11 ;  /* 0x0000000105057824 */ /* 0x000fe200078e020b */
[----:B---3--:R-:W-:Y:S01]  /*52f0*/  ISETP.NE.U32.AND P0, PT, R30, RZ, PT ;  /* 0x000000ff1e00720c */ /* 0x008fe20003f05070 */
[----:B------:R-:W-:Y:S01]  /*5300*/  FMUL R10, R10, UR6 ;  /* 0x000000060a0a7c20 */ /* 0x000fe20008400000 */
[----:B------:R-:W-:Y:S02]  /*5310*/  IMAD.MOV.U32 R11, RZ, RZ, -0x1 ;  /* 0xffffffffff0b7424 */ /* 0x000fe400078e00ff */
[----:B------:R-:W-:Y:S01]  /*5320*/  ISETP.NE.AND.EX P0, PT, R31, RZ, PT, P0 ;  /* 0x000000ff1f00720c */ /* 0x000fe20003f05300 */
[----:B------:R3:W4:Y:S01]  /*5330*/  F2I.U32.TRUNC.NTZ R19, R10 ;  /* 0x0000000a00137305 */ /* 0x000722000020f000 */
[----:B------:R-:W3:Y:S01]  /*5340*/  LDC R21, c[0x0][0x148] ;  /* 0x00005200ff157b82 */ /* 0x000ee20000000800 */
[----:B0-----:R-:W-:-:S02]  /*5350*/  SHF.R.U64 R18, R4, R14, R5 ;  /* 0x0000000e04127219 */ /* 0x001fc40000001205 */
[----:B------:R-:W-:-:S05]  /*5360*/  SHF.R.U32.HI R5, RZ, R14, R5 ;  /* 0x0000000eff057219 */ /* 0x000fca0000011605 */
[----:B------:R-:W0:Y:S01]  /*5370*/  LDC R22, c[0x0][0x600] ;  /* 0x00018000ff167b82 */ /* 0x000e220000000800 */
[-CC-:B-1----:R-:W-:Y:S02]  /*5380*/  SHF.R.U64 R16, R18, R26.reuse, R5.reuse ;  /* 0x0000001a12107219 */ /* 0x182fe40000001205 */
[----:B------:R-:W-:-:S05]  /*5390*/  SHF.R.U32.HI R5, RZ, R26, R5 ;  /* 0x0000001aff057219 */ /* 0x000fca0000011605 */
[----:B------:R-:W1:Y:S01]  /*53a0*/  LDC R27, c[0x0][0x648] ;  /* 0x00019200ff1b7b82 */ /* 0x000e620000000800 */
[-CC-:B--2---:R-:W-:Y:S02]  /*53b0*/  SHF.R.U64 R20, R16, R28.reuse, R5.reuse ;  /* 0x0000001c10147219 */ /* 0x184fe40000001205 */
[-C--:B------:R-:W-:Y:S02]  /*53c0*/  SHF.L.U32 R11, R11, R28.reuse, RZ ;  /* 0x0000001c0b0b7219 */ /* 0x080fe400000006ff */
[-C--:B------:R-:W-:Y:S01]  /*53d0*/  SHF.R.U32.HI R5, RZ, R28.reuse, R5 ;  /* 0x0000001cff057219 */ /* 0x080fe20000011605 */
[----:B------:R-:W-:Y:S01]  /*53e0*/  IMAD.MOV.U32 R4, RZ, RZ, R20 ;  /* 0x000000ffff047224 */ /* 0x000fe200078e0014 */
[----:B------:R-:W-:Y:S01]  /*53f0*/  SHF.L.U32 R28, R13, R28, RZ ;  /* 0x0000001c0d1c7219 */ /* 0x000fe200000006ff */
[----:B------:R-:W2:Y:S01]  /*5400*/  LDC R29, c[0x0][0x638] ;  /* 0x00018e00ff1d7b82 */ /* 0x000ea20000000800 */
[----:B------:R-:W-:-:S07]  /*5410*/  LOP3.LUT R25, RZ, R11, RZ, 0x33, !PT ;  /* 0x0000000bff197212 */ /* 0x000fce00078e33ff */
[----:B------:R-:W0:Y:S01]  /*5420*/  LDC R32, c[0x0][0x610] ;  /* 0x00018400ff207b82 */ /* 0x000e220000000800 */
[----:B----4-:R-:W-:Y:S05]  /*5430*/  @!P0 BRA `(.L_x_90) ;  /* 0x0000000000288947 */ /* 0x010fea0003800000 */
[----:B------:R-:W4:Y:S02]  /*5440*/  LDC R13, c[0x0][0x64c] ;  /* 0x00019300ff0d7b82 */ /* 0x000f240000000800 */
[----:B----4-:R-:W-:-:S05]  /*5450*/  IADD3 R13, P0, R20, R13, RZ ;  /* 0x0000000d140d7210 */ /* 0x010fca0007f1e0ff */
[----:B------:R-:W-:-:S04]  /*5460*/  IMAD.X R17, RZ, RZ, R5, P0 ;  /* 0x000000ffff117224 */ /* 0x000fc800000e0605 */
[----:B------:R-:W-:-:S04]  /*5470*/  IMAD.WIDE.U32 R4, R17, R30, RZ ;  /* 0x0000001e11047225 */ /* 0x000fc800078e00ff */
[----:B---3--:R-:W-:-:S04]  /*5480*/  IMAD.WIDE.U32 R10, P0, R13, R31, R4 ;  /* 0x0000001f0d0a7225 */ /* 0x008fc80007800004 */
[----:B------:R-:W-:-:S04]  /*5490*/  IMAD.WIDE.U32 R4, R13, R30, RZ ;  /* 0x0000001e0d047225 */ /* 0x000fc800078e00ff */
[----:B------:R-:W-:Y:S01]  /*54a0*/  IMAD.X R15, RZ, RZ, RZ, P0 ;  /* 0x000000ffff0f7224 */ /* 0x000fe200000e06ff */
[----:B------:R-:W-:Y:S01]  /*54b0*/  IADD3 RZ, P0, R5, R10, RZ ;  /* 0x0000000a05ff7210 */ /* 0x000fe20007f1e0ff */
[----:B------:R-:W-:-:S04]  /*54c0*/  IMAD.MOV.U32 R14, RZ, RZ, R11 ;  /* 0x000000ffff0e7224 */ /* 0x000fc800078e000b */
[----:B------:R-:W-:-:S08]  /*54d0*/  IMAD.WIDE.U32.X R4, R17, R31, R14, P0 ;  /* 0x0000001f11047225 */ /* 0x000fd000000e040e */
.L_x_90:
[----:B-1----:R-:W-:Y:S01]  /*54e0*/  SHF.R.U64 R4, R4, R27, R5 ;  /* 0x0000001b04047219 */ /* 0x002fe20000001205 */
[----:B------:R-:W-:Y:S01]  /*54f0*/  IMAD.MOV R19, RZ, RZ, -R19 ;  /* 0x000000ffff137224 */ /* 0x000fe200078e0a13 */
[----:B------:R-:W-:Y:S01]  /*5500*/  LOP3.LUT R11, R16, R25, RZ, 0xc0, !PT ;  /* 0x00000019100b7212 */ /* 0x000fe200078ec0ff */
[----:B0-----:R-:W-:Y:S02]  /*5510*/  VIADD R13, R22, 0xffffffff ;  /* 0xffffffff160d7836 */ /* 0x001fe40000000000 */
[----:B------:R-:W-:Y:S02]  /*5520*/  IMAD.MOV R5, RZ, RZ, -R4 ;  /* 0x000000ffff057224 */ /* 0x000fe400078e0a04 */
[----:B---3--:R-:W-:Y:S02]  /*5530*/  @P4 IMAD R23, R21, R19, R24 ;  /* 0x0000001315174224 */ /* 0x008fe400078e0218 */
[----:B------:R-:W-:Y:S01]  /*5540*/  IMAD R24, R28, R4, R11 ;  /* 0x000000041c187224 */ /* 0x000fe200078e020b */
[----:B------:R-:W-:Y:S01]  /*5550*/  LOP3.LUT R11, R18, R13, RZ, 0xc0, !PT ;  /* 0x0000000d120b7212 */ /* 0x000fe200078ec0ff */
[----:B--2---:R-:W-:-:S02]  /*5560*/  IMAD R4, R5, R29, R20 ;  /* 0x0000001d05047224 */ /* 0x004fc400078e0214 */
[----:B------:R-:W-:Y:S02]  /*5570*/  IMAD R24, R24, R32, R23 ;  /* 0x0000002018187224 */ /* 0x000fe400078e0217 */
[----:B------:R-:W-:Y:S02]  /*5580*/  IMAD R5, R4, R22, R11 ;  /* 0x0000001604057224 */ /* 0x000fe400078e020b */
[----:B------:R-:W-:-:S03]  /*5590*/  IMAD.MOV.U32 R10, RZ, RZ, 0x1 ;  /* 0x00000001ff0a7424 */ /* 0x000fc600078e00ff */
[----:B------:R-:W-:Y:S02]  /*55a0*/  SEL R15, R5, R24, !P4 ;  /* 0x00000018050f7207 */ /* 0x000fe40006000000 */
[----:B------:R-:W-:Y:S02]  /*55b0*/  PRMT R4, R10, 0x7610, R4 ;  /* 0x000076100a047816 */ /* 0x000fe40000000004 */
[----:B------:R-:W-:-:S07]  /*55c0*/  SEL R24, R24, R5, !P4 ;  /* 0x0000000518187207 */ /* 0x000fce0006000000 */
.L_x_88:
[----:B------:R-:W-:Y:S01]  /*55d0*/  LOP3.LUT P0, RZ, R4, 0xff, RZ, 0xc0, !PT ;  /* 0x000000ff04ff7812 */ /* 0x000fe2000780c0ff */
[----:B-12-4-:R-:W-:-:S12]  /*55e0*/  IMAD.MOV.U32 R16, RZ, RZ, R24 ;  /* 0x000000ffff107224 */ /* 0x016fd800078e0018 */
[----:B------:R-:W-:Y:S05]  /*55f0*/  @P0 BRA `(.L_x_91) ;  /* 0xffffffb800f80947 */ /* 0x000fea000383ffff */
[----:B------:R-:W-:Y:S05]  /*5600*/  EXIT ;  /* 0x000000000000794d */ /* 0x000fea0003800000 */
.L_x_7:
[----:B0-----:R-:W-:Y:S01]  /*5610*/  ULDC.64 UR4, c[0x0][0x650] ;  /* 0x0001940000047ab9 */ /* 0x001fe20000000a00 */
        /* <DEDUP_REMOVED lines=25> */
.L_x_93:
[----:B------:R-:W0:Y:S01]  /*57b0*/  LDC.64 R30, c[0x0][0x640] ;  /* 0x00019000ff1e7b82 */ /* 0x000e220000000a00 */
[-CC-:B------:R-:W-:Y:S01]  /*57c0*/  SHF.R.U64 R19, R16, R22.reuse, R17.reuse ;  /* 0x0000001610137219 */ /* 0x180fe20000001211 */
[----:B------:R-:W-:Y:S01]  /*57d0*/  IMAD.MOV.U32 R27, RZ, RZ, 0x1 ;  /* 0x00000001ff1b7424 */ /* 0x000fe200078e00ff */
[----:B------:R-:W-:Y:S02]  /*57e0*/  SHF.R.U32.HI R3, RZ, R22, R17 ;  /* 0x00000016ff037219 */ /* 0x000fe40000011611 */
[----:B------:R-:W-:-:S03]  /*57f0*/  IADD3 R7, P0, RZ, -R19, RZ ;  /* 0x80000013ff077210 */ /* 0x000fc60007f1e0ff */
[----:B------:R-:W1:Y:S02]  /*5800*/  LDC R16, c[0x0][0x618] ;  /* 0x00018600ff107b82 */ /* 0x000e640000000800 */
[----:B------:R-:W-:Y:S02]  /*5810*/  IMAD.X R3, RZ, RZ, ~R3, P0 ;  /* 0x000000ffff037224 */ /* 0x000fe400000e0e03 */
[----:B------:R-:W-:-:S04]  /*5820*/  IMAD.WIDE.U32 R12, R7, R24, R8 ;  /* 0x00000018070c7225 */ /* 0x000fc800078e0008 */
[----:B------:R-:W2:Y:S01]  /*5830*/  LDC R26, c[0x0][0x608] ;  /* 0x00018200ff1a7b82 */ /* 0x000ea20000000800 */
[----:B------:R-:W-:-:S04]  /*5840*/  IMAD R14, R3, R24, RZ ;  /* 0x00000018030e7224 */ /* 0x000fc800078e02ff */
[----:B------:R-:W-:Y:S02]  /*5850*/  IMAD R3, R7, R25, R14 ;  /* 0x0000001907037224 */ /* 0x000fe400078e020e */
[----:B------:R-:W-:Y:S01]  /*5860*/  IMAD.MOV.U32 R7, RZ, RZ, -0x1 ;  /* 0xffffffffff077424 */ /* 0x000fe200078e00ff */
[----:B------:R-:W3:Y:S01]  /*5870*/  LDC R28, c[0x0][0x658] ;  /* 0x00019600ff1c7b82 */ /* 0x000ee20000000800 */
[----:B------:R-:W-:Y:S01]  /*5880*/  IMAD.IADD R3, R13, 0x1, R3 ;  /* 0x000000010d037824 */ /* 0x000fe200078e0203 */
[----:B0-----:R-:W-:-:S04]  /*5890*/  ISETP.NE.U32.AND P0, PT, R30, RZ, PT ;  /* 0x000000ff1e00720c */ /* 0x001fc80003f05070 */
        /* <DEDUP_REMOVED lines=25> */
.L_x_94:
[----:B-1----:R-:W-:Y:S01]  /*5a30*/  SHF.R.U64 R12, R12, R23, R13 ;  /* 0x000000170c0c7219 */ /* 0x002fe2000000120d */
[----:B0-----:R-:W-:Y:S01]  /*5a40*/  VIADD R13, R21, 0xffffffff ;  /* 0xffffffff150d7836 */ /* 0x001fe20000000000 */
[----:B------:R-:W-:Y:S01]  /*5a50*/  SHF.L.U32 R5, R27, R28, RZ ;  /* 0x0000001c1b057219 */ /* 0x000fe200000006ff */
[----:B------:R-:W-:Y:S01]  /*5a60*/  @P4 IMAD R10, R11, R20, R4 ;  /* 0x000000140b0a4224 */ /* 0x000fe200078e0204 */
[----:B------:R-:W-:Y:S01]  /*5a70*/  LOP3.LUT R3, R22, R29, RZ, 0xc0, !PT ;  /* 0x0000001d16037212 */ /* 0x000fe200078ec0ff */
[----:B------:R-:W-:Y:S01]  /*5a80*/  IMAD.MOV R7, RZ, RZ, -R12 ;  /* 0x000000ffff077224 */ /* 0x000fe200078e0a0c */
[----:B------:R-:W-:Y:S01]  /*5a90*/  LOP3.LUT R18, R18, R13, RZ, 0xc0, !PT ;  /* 0x0000000d12127212 */ /* 0x000fe200078ec0ff */
[----:B------:R-:W-:Y:S02]  /*5aa0*/  IMAD.MOV.U32 R4, RZ, RZ, 0x1 ;  /* 0x00000001ff047424 */ /* 0x000fe400078e00ff */
[----:B------:R-:W-:Y:S02]  /*5ab0*/  IMAD R5, R5, R12, R3 ;  /* 0x0000000c05057224 */ /* 0x000fe400078e0203 */
[----:B--2---:R-:W-:-:S02]  /*5ac0*/  IMAD R3, R7, R25, R24 ;  /* 0x0000001907037224 */ /* 0x004fc400078e0218 */
[----:B---3--:R-:W-:Y:S02]  /*5ad0*/  IMAD R10, R5, R32, R10 ;  /* 0x00000020050a7224 */ /* 0x008fe400078e020a */
[----:B------:R-:W-:Y:S01]  /*5ae0*/  IMAD R13, R3, R21, R18 ;  /* 0x00000015030d7224 */ /* 0x000fe200078e0212 */
[----:B------:R-:W-:Y:S01]  /*5af0*/  PRMT R3, R4, 0x7610, R3 ;  /* 0x0000761004037816 */ /* 0x000fe20000000003 */
[----:B------:R-:W-:-:S03]  /*5b00*/  IMAD.MOV.U32 R16, RZ, RZ, R19 ;  /* 0x000000ffff107224 */ /* 0x000fc600078e0013 */
[----:B------:R-:W-:Y:S02]  /*5b10*/  SEL R18, R13, R10, !P4 ;  /* 0x0000000a0d127207 */ /* 0x000fe40006000000 */
[----:B------:R-:W-:-:S07]  /*5b20*/  SEL R13, R10, R13, !P4 ;  /* 0x0000000d0a0d7207 */ /* 0x000fce0006000000 */
.L_x_92:
[----:B------:R-:W-:-:S08]  /*5b30*/  NOP ;  /* 0x0000000000007918 */ /* 0x000fd00000000000 */
[----:B------:R-:W0:-:S00]  /*5b40*/  USETMAXREG.DEALLOC.CTAPOOL 0x28 ;  /* 0x00000028000079c8 */ /* 0x000e0000080e0500 */
[----:B0-----:R-:W-:-:S13]  /*5b50*/  ISETP.NE.AND P0, PT, R2, RZ, PT ;  /* 0x000000ff0200720c */ /* 0x001fda0003f05270 */
[----:B------:R-:W-:Y:S05]  /*5b60*/  @P0 EXIT ;  /* 0x000000000000094d */ /* 0x000fea0003800000 */
[----:B------:R-:W-:Y:S01]  /*5b70*/  LOP3.LUT P0, RZ, R3, 0xff, RZ, 0xc0, !PT ;  /* 0x000000ff03ff7812 */ /* 0x000fe2000780c0ff */
[----:B------:R-:W-:Y:S02]  /*5b80*/  IMAD.MOV.U32 R7, RZ, RZ, 0x1 ;  /* 0x00000001ff077424 */ /* 0x000fe400078e00ff */
[----:B------:R-:W-:-:S10]  /*5b90*/  IMAD.MOV.U32 R17, RZ, RZ, RZ ;  /* 0x000000ffff117224 */ /* 0x000fd400078e00ff */
[----:B------:R-:W-:Y:S05]  /*5ba0*/  @!P0 BRA `(.L_x_95) ;  /* 0x0000000c00608947 */ /* 0x000fea0003800000 */
[----:B------:R-:W0:Y:S01]  /*5bb0*/  LDC R2, c[0x0][0x28c] ;  /* 0x0000a300ff027b82 */ /* 0x000e220000000800 */
[----:B------:R-:W1:Y:S01]  /*5bc0*/  S2R R11, SR_CgaCtaId ;  /* 0x00000000000b7919 */ /* 0x000e620000008800 */
[----:B------:R-:W-:Y:S01]  /*5bd0*/  ULDC UR5, c[0x0][0x658] ;  /* 0x0001960000057ab9 */ /* 0x000fe20000000800 */
[----:B------:R-:W-:Y:S01]  /*5be0*/  UMOV UR7, 0xffffffff ;  /* 0xffffffff00077882 */ /* 0x000fe20000000000 */
[----:B------:R-:W-:Y:S01]  /*5bf0*/  ULDC UR6, c[0x0][0xc] ;  /* 0x0000030000067ab9 */ /* 0x000fe20000000800 */
[----:B------:R-:W-:Y:S01]  /*5c00*/  USHF.L.U32 UR9, UR7, UR5, URZ ;  /* 0x0000000507097299 */ /* 0x000fe2000800063f */
[----:B------:R-:W-:Y:S01]  /*5c10*/  BSSY B0, `(.L_x_95) ;  /* 0x00000d1000007945 */ /* 0x000fe20003800000 */
[----:B------:R-:W-:Y:S01]  /*5c20*/  UMOV UR8, 0x1 ;  /* 0x0000000100087882 */ /* 0x000fe20000000000 */
[----:B------:R-:W-:Y:S01]  /*5c30*/  ULDC UR7, c[0x0][0x10] ;  /* 0x0000040000077ab9 */ /* 0x000fe20000000800 */
[----:B------:R-:W-:Y:S01]  /*5c40*/  USHF.L.U32 UR5, UR8, UR5, URZ ;  /* 0x0000000508057299 */ /* 0x000fe2000800063f */
[----:B------:R-:W-:Y:S01]  /*5c50*/  IMAD.MOV.U32 R14, RZ, RZ, 0x1 ;  /* 0x00000001ff0e7424 */ /* 0x000fe200078e00ff */
[----:B------:R-:W-:Y:S01]  /*5c60*/  UIMAD.WIDE.U32 UR6, UR6, UR7, URZ ;  /* 0x00000007060672a5 */ /* 0x000fe2000f8e003f */
[----:B------:R-:W-:Y:S01]  /*5c70*/  LOP3.LUT R15, R6, 0x2, RZ, 0xfc, !PT ;  /* 0x00000002060f7812 */ /* 0x000fe200078efcff */
[----:B------:R-:W-:Y:S01]  /*5c80*/  ULDC UR8, c[0x0][0x14] ;  /* 0x0000050000087ab9 */ /* 0x000fe20000000800 */
[----:B------:R-:W-:Y:S01]  /*5c90*/  IMAD.MOV.U32 R7, RZ, RZ, 0x1 ;  /* 0x00000001ff077424 */ /* 0x000fe200078e00ff */
[----:B------:R-:W-:Y:S01]  /*5ca0*/  UIMAD.WIDE.U32 UR30, UR6, UR8, URZ ;  /* 0x00000008061e72a5 */ /* 0x000fe2000f8e003f */
[----:B------:R-:W-:Y:S01]  /*5cb0*/  IMAD.MOV.U32 R17, RZ, RZ, RZ ;  /* 0x000000ffff117224 */ /* 0x000fe200078e00ff */
[----:B------:R-:W-:Y:S01]  /*5cc0*/  UIMAD UR7, UR7, UR8, URZ ;  /* 0x00000008070772a4 */ /* 0x000fe2000f8e023f */
[----:B------:R-:W-:Y:S01]  /*5cd0*/  ULDC UR4, c[0x0][0x600] ;  /* 0x0001800000047ab9 */ /* 0x000fe20000000800 */
[----:B------:R-:W-:-:S02]  /*5ce0*/  ULOP3.LUT UR6, URZ, UR9, URZ, 0x33, !UPT ;  /* 0x000000093f067292 */ /* 0x000fc4000f8e333f */
[----:B------:R-:W-:Y:S01]  /*5cf0*/  UIADD3 UR4, UR4, -0x1, URZ ;  /* 0xffffffff04047890 */ /* 0x000fe2000fffe03f */
[----:B0-----:R-:W-:Y:S01]  /*5d00*/  VIADD R2, R2, 0xff ;  /* 0x000000ff02027836 */ /* 0x001fe20000000000 */
[----:B------:R-:W-:Y:S01]  /*5d10*/  UIADD3 UR7, UR31, UR7, URZ ;  /* 0x000000071f077290 */ /* 0x000fe2000fffe03f */
[----:B------:R-:W-:-:S03]  /*5d20*/  ULDC.64 UR38, c[0x0][0x198] ;  /* 0x0000660000267ab9 */ /* 0x000fc60000000a00 */
[----:B------:R-:W-:-:S04]  /*5d30*/  SHF.R.S32.HI R3, RZ, 0x1f, R2 ;  /* 0x0000001fff037819 */ /* 0x000fc80000011402 */
[----:B------:R-:W-:Y:S02]  /*5d40*/  LEA.HI R3, R3, R2, RZ, 0x8 ;  /* 0x0000000203037211 */ /* 0x000fe400078f40ff */
[----:B-1----:R-:W-:Y:S02]  /*5d50*/  LOP3.LUT R11, R11, 0x1, RZ, 0xc0, !PT ;  /* 0x000000010b0b7812 */ /* 0x002fe400078ec0ff */
[----:B------:R-:W-:-:S05]  /*5d60*/  SHF.R.S32.HI R10, RZ, 0x8, R3 ;  /* 0x00000008ff0a7819 */ /* 0x000fca0000011403 */
[----:B------:R-:W-:-:S07]  /*5d70*/  VIADD R12, R10, 0x1 ;  /* 0x000000010a0c7836 */ /* 0x000fce0000000000 */
.L_x_106:
[----:B------:R-:W-:-:S03]  /*5d80*/  UMOV UR8, 0xffffffff ;  /* 0xffffffff00087882 */ /* 0x000fc60000000000 */
[----:B------:R-:W-:Y:S05]  /*5d90*/  BRA.DIV UR8, `(.L_x_96) ;  /* 0x0000000e08f87947 */ /* 0x000fea000b800000 */
[----:B------:R-:W-:-:S13]  /*5da0*/  ELECT P0, URZ, PT ;  /* 0x00000000003f782f */ /* 0x000fda0003800000 */
.L_x_118:
[----:B------:R-:W0:Y:S01]  /*5db0*/  LDC R2, c[0x0][0x28c] ;  /* 0x0000a300ff027b82 */ /* 0x000e220000000800 */
[----:B------:R-:W-:Y:S01]  /*5dc0*/  BSSY B1, `(.L_x_97) ;  /* 0x0000045000017945 */ /* 0x000fe20003800000 */
[----:B0-----:R-:W-:-:S13]  /*5dd0*/  ISETP.LT.OR P0, PT, R2, 0x1, !P0 ;  /* 0x000000010200780c */ /* 0x001fda0004701670 */
[----:B------:R-:W-:Y:S05]  /*5de0*/  @P0 BRA `(.L_x_98) ;  /* 0x0000000400080947 */ /* 0x000fea0003800000 */
[----:B------:R-:W-:Y:S02]  /*5df0*/  IMAD R18, R18, 0x2, R11 ;  /* 0x0000000212127824 */ /* 0x000fe400078e020b */
[----:B------:R-:W-:Y:S02]  /*5e00*/  IMAD.SHL.U32 R19, R13, 0x80, RZ ;  /* 0x000000800d137824 */ /* 0x000fe400078e00ff */
[----:B------:R-:W-:Y:S02]  /*5e10*/  IMAD.MOV.U32 R22, RZ, RZ, RZ ;  /* 0x000000ffff167224 */ /* 0x000fe400078e00ff */
[----:B------:R-:W-:Y:S02]  /*5e20*/  IMAD.MOV.U32 R2, RZ, RZ, R12 ;  /* 0x000000ffff027224 */ /* 0x000fe400078e000c */
[----:B------:R-:W-:Y:S02]  /*5e30*/  IMAD.MOV.U32 R3, RZ, RZ, R7 ;  /* 0x000000ffff037224 */ /* 0x000fe400078e0007 */
[----:B------:R-:W-:-:S02]  /*5e40*/  IMAD.MOV.U32 R4, RZ, RZ, R17 ;  /* 0x000000ffff047224 */ /* 0x000fc400078e0011 */
[----:B------:R-:W-:-:S07]  /*5e50*/  IMAD R20, R18, 0x18, RZ ;  /* 0x0000001812147824 */ /* 0x000fce00078e02ff */
.L_x_101:
[----:B------:R-:W0:Y:S01]  /*5e60*/  S2R R18, SR_CgaCtaId ;  /* 0x0000000000127919 */ /* 0x000e220000008800 */
[----:B------:R-:W-:Y:S02]  /*5e70*/  MOV R5, 0x400 ;  /* 0x0000040000057802 */ /* 0x000fe40000000f00 */
[----:B------:R-:W-:-:S13]  /*5e80*/  LOP3.LUT P1, RZ, R0, 0x7f, RZ, 0xc0, !PT ;  /* 0x0000007f00ff7812 */ /* 0x000fda000782c0ff */
[----:B------:R-:W1:Y:S01]  /*5e90*/  @!P1 LDC R13, c[0x0][0x500] ;  /* 0x00014000ff0d9b82 */ /* 0x000e620000000800 */
[----:B0-----:R-:W-:Y:S02]  /*5ea0*/  LEA R21, R18, R5, 0x18 ;  /* 0x0000000512157211 */ /* 0x001fe400078ec0ff */
[----:B------:R-:W-:-:S03]  /*5eb0*/  SHF.L.U32 R5, R3, 0x1f, RZ ;  /* 0x0000001f03057819 */ /* 0x000fc600000006ff */
[----:B------:R-:W-:-:S04]  /*5ec0*/  IMAD R18, R4, 0x8, R21 ;  /* 0x0000000804127824 */ /* 0x000fc800078e0215 */
[----:B------:R-:W0:Y:S02]  /*5ed0*/  SYNCS.PHASECHK.TRANS64.TRYWAIT P0, [R18+URZ+0x28], R5 ;  /* 0x00002805120075a7 */ /* 0x000e24000800017f */
[----:B01----:R-:W-:Y:S05]  /*5ee0*/  @!P0 BRA `(.L_x_99) ;  /* 0x0000000c00c48947 */ /* 0x003fea0003800000 */
.L_x_119:
[----:B0-----:R-:W-:Y:S01]  /*5ef0*/  PRMT R5, R15, 0x9910, RZ ;  /* 0x000099100f057816 */ /* 0x001fe200000000ff */
[----:B------:R0:W-:Y:S03]  /*5f00*/  @!P1 SYNCS.ARRIVE.TRANS64 RZ, [R18+URZ], R13 ;  /* 0x0000000d12ff99a7 */ /* 0x0001e6000800003f */
[----:B------:R-:W-:-:S13]  /*5f10*/  ISETP.NE.AND P0, PT, R5, 0x2, PT ;  /* 0x000000020500780c */ /* 0x000fda0003f05270 */
[----:B0-----:R-:W-:Y:S05]  /*5f20*/  @P0 BRA `(.L_x_100) ;  /* 0x0000000000040947 */ /* 0x001fea0003800000 */
[----:B------:R-:W-:Y:S01]  /*5f30*/  BPT.TRAP 0x1 ;  /* 0x000000040000795c */ /* 0x000fe20000300000 */
.L_x_100:
[----:B------:R-:W-:Y:S01]  /*5f40*/  IMAD R5, R4, 0x8000, R21 ;  /* 0x0000800004057824 */ /* 0x000fe200078e0215 */
[----:B------:R-:W-:Y:S01]  /*5f50*/  R2UR UR34, R22 ;  /* 0x00000000162272ca */ /* 0x000fe200000e0000 */
[----:B------:R-:W-:Y:S01]  /*5f60*/  VIADD R2, R2, 0xffffffff ;  /* 0xffffffff02027836 */ /* 0x000fe20000000000 */
[----:B------:R-:W-:Y:S01]  /*5f70*/  R2UR UR33, R18 ;  /* 0x00000000122172ca */ /* 0x000fe200000e0000 */
[----:B------:R-:W-:Y:S01]  /*5f80*/  UIADD3 UR14, UP0, UR38, 0xf0, URZ ;  /* 0x000000f0260e7890 */ /* 0x000fe2000ff1e03f */
[----:B------:R-:W-:Y:S01]  /*5f90*/  R2UR UR24, R5 ;  /* 0x00000000051872ca */ /* 0x000fe200000e0000 */
[----:B------:R-:W-:Y:S01]  /*5fa0*/  IMAD R5, R4, 0x4, R11 ;  /* 0x0000000404057824 */ /* 0x000fe200078e020b */
[----:B------:R-:W-:Y:S01]  /*5fb0*/  R2UR UR36, R16 ;  /* 0x00000000102472ca */ /* 0x000fe200000e0000 */
[----:B------:R-:W-:Y:S01]  /*5fc0*/  UIADD3 UR40, UP1, UR38, 0x1f0, URZ ;  /* 0x000001f026287890 */ /* 0x000fe2000ff3e03f */
[----:B------:R-:W-:Y:S01]  /*5fd0*/  R2UR UR35, R19 ;  /* 0x00000000132372ca */ /* 0x000fe200000e0000 */
[----:B------:R-:W-:Y:S01]  /*5fe0*/  IMAD R5, R5, 0xc00, R21 ;  /* 0x00000c0005057824 */ /* 0x000fe200078e0215 */
[----:B------:R-:W-:Y:S01]  /*5ff0*/  R2UR UR19, R20 ;  /* 0x00000000141372ca */ /* 0x000fe200000e0000 */
[----:B------:R-:W-:Y:S01]  /*6000*/  UIADD3.X UR15, URZ, UR39, URZ, UP0, !UPT ;  /* 0x000000273f0f7290 */ /* 0x000fe200087fe43f */
[----:B------:R-:W-:Y:S01]  /*6010*/  ISETP.GT.AND P1, PT, R2, 0x1, PT ;  /* 0x000000010200780c */ /* 0x000fe20003f24270 */
[----:B------:R-:W-:Y:S01]  /*6020*/  UIADD3 UR26, UR34, 0x80, URZ ;  /* 0x00000080221a7890 */ /* 0x000fe2000fffe03f */
[----:B------:R-:W-:Y:S01]  /*6030*/  R2UR UR8, R5 ;  /* 0x00000000050872ca */ /* 0x000fe200000e0000 */
[----:B------:R-:W-:Y:S01]  /*6040*/  UIADD3.X UR41, URZ, UR39, URZ, UP1, !UPT ;  /* 0x000000273f297290 */ /* 0x000fe20008ffe43f */
[----:B------:R-:W-:Y:S01]  /*6050*/  VIADD R4, R4, 0x1 ;  /* 0x0000000104047836 */ /* 0x000fe20000000000 */
[----:B------:R-:W-:Y:S01]  /*6060*/  UIADD3 UR32, UR24, 0x100, URZ ;  /* 0x0000010018207890 */ /* 0x000fe2000fffe03f */
[----:B------:R-:W-:Y:S01]  /*6070*/  VIADD R22, R22, 0x100 ;  /* 0x0000010016167836 */ /* 0x000fe20000000000 */
[----:B------:R-:W-:Y:S01]  /*6080*/  UIADD3 UR24, UR24, 0x4100, URZ ;  /* 0x0000410018187890 */ /* 0x000fe2000fffe03f */
[----:B------:R-:W-:Y:S01]  /*6090*/  UMOV UR22, 0x0 ;  /* 0x0000000000167882 */ /* 0x000fe20000000000 */
[----:B------:R-:W-:Y:S01]  /*60a0*/  UMOV UR23, 0x10000000 ;  /* 0x1000000000177882 */ /* 0x000fe20000000000 */
[----:B------:R-:W-:Y:S01]  /*60b0*/  ISETP.NE.AND P0, PT, R4, 0x5, PT ;  /* 0x000000050400780c */ /* 0x000fe20003f05270 */
[----:B------:R-:W-:Y:S01]  /*60c0*/  UMOV UR25, UR33 ;  /* 0x0000002100197c82 */ /* 0x000fe20008000000 */
[----:B------:R-:W-:Y:S01]  /*60d0*/  UMOV UR28, UR36 ;  /* 0x00000024001c7c82 */ /* 0x000fe20008000000 */
[----:B------:R-:W-:-:S02]  /*60e0*/  UMOV UR27, UR35 ;  /* 0x00000023001b7c82 */ /* 0x000fc40008000000 */
[----:B------:R-:W-:Y:S01]  /*60f0*/  UIADD3 UR16, UR8, 0x28100, URZ ;  /* 0x0002810008107890 */ /* 0x000fe2000fffe03f */
[----:B------:R0:W-:Y:S01]  /*6100*/  UTMALDG.3D [UR32], [UR14], desc[UR22] ;  /* 0x000016200e0075b4 */ /* 0x0001e20008011000 */
[----:B------:R-:W-:Y:S01]  /*6110*/  UIADD3 UR8, UR8, 0x29900, URZ ;  /* 0x0002990008087890 */ /* 0x000fe2000fffe03f */
[----:B------:R-:W-:Y:S01]  /*6120*/  SEL R18, RZ, 0x1, P0 ;  /* 0x00000001ff127807 */ /* 0x000fe20000000000 */
[----:B------:R-:W-:Y:S01]  /*6130*/  UMOV UR13, 0x30000 ;  /* 0x00030000000d7882 */ /* 0x000fe20000000000 */
[----:B------:R-:W-:Y:S01]  /*6140*/  UMOV UR17, UR33 ;  /* 0x0000002100117c82 */ /* 0x000fe20008000000 */
[----:B------:R-:W-:Y:S01]  /*6150*/  UMOV UR18, UR34 ;  /* 0x0000002200127c82 */ /* 0x000fe20008000000 */
[----:B------:R-:W-:Y:S01]  /*6160*/  UMOV UR20, UR36 ;  /* 0x0000002400147c82 */ /* 0x000fe20008000000 */
[----:B------:R-:W-:Y:S01]  /*6170*/  UMOV UR9, UR33 ;  /* 0x0000002100097c82 */ /* 0x000fe20008000000 */
[----:B------:R-:W-:Y:S01]  /*6180*/  UMOV UR11, UR19 ;  /* 0x00000013000b7c82 */ /* 0x000fe20008000000 */
[----:B------:R-:W-:Y:S01]  /*6190*/  UMOV UR12, UR36 ;  /* 0x00000024000c7c82 */ /* 0x000fe20008000000 */
[----:B------:R0:W-:Y:S01]  /*61a0*/  UTMALDG.3D [UR24], [UR14], desc[UR22] ;  /* 0x000016180e0075b4 */ /* 0x0001e20008011000 */
[----:B------:R-:W-:Y:S01]  /*61b0*/  UMOV UR10, UR26 ;  /* 0x0000001a000a7c82 */ /* 0x000fe20008000000 */
[----:B------:R-:W-:-:S02]  /*61c0*/  LOP3.LUT R3, R3, R18, RZ, 0x3c, !PT ;  /* 0x0000001203037212 */ /* 0x000fc400078e3cff */
[----:B------:R-:W-:Y:S01]  /*61d0*/  SEL R4, R4, RZ, P0 ;  /* 0x000000ff04047207 */ /* 0x000fe20000000000 */
[----:B------:R0:W-:Y:S01]  /*61e0*/  UTMALDG.3D.MULTICAST [UR16], [UR40], UR13, desc[UR22] ;  /* 0x00001610280073b4 */ /* 0x0001e2000801180d */
[----:B------:R0:W-:Y:S02]  /*61f0*/  UTMALDG.3D.MULTICAST [UR8], [UR40], UR13, desc[UR22] ;  /* 0x00001608280073b4 */ /* 0x0001e4000801180d */
[----:B0-----:R-:W-:Y:S05]  /*6200*/  @P1 BRA `(.L_x_101) ;  /* 0xfffffffc00141947 */ /* 0x001fea000383ffff */
.L_x_98:
[----:B------:R-:W-:Y:S05]  /*6210*/  BSYNC B1 ;  /* 0x0000000000017941 */ /* 0x000fea0003800000 */
.L_x_97:
[----:B------:R-:W-:Y:S01]  /*6220*/  LOP3.LUT P1, RZ, R14, 0xff, RZ, 0xc0, !PT ;  /* 0x000000ff0eff7812 */ /* 0x000fe2000782c0ff */
[C---:B------:R-:W-:Y:S01]  /*6230*/  IMAD.IADD R17, R10.reuse, 0x1, R17 ;  /* 0x000000010a117824 */ /* 0x040fe200078e0211 */
[----:B------:R-:W-:Y:S01]  /*6240*/  ULDC.64 UR8, c[0x0][0x650] ;  /* 0x0001940000087ab9 */ /* 0x000fe20000000a00 */
[C---:B------:R-:W-:Y:S01]  /*6250*/  ISETP.GE.U32.AND P2, PT, R10.reuse, 0x5, PT ;  /* 0x000000050a00780c */ /* 0x040fe20003f46070 */
[----:B------:R-:W-:Y:S01]  /*6260*/  BSSY B1, `(.L_x_102) ;  /* 0x0000069000017945 */ /* 0x000fe20003800000 */
[----:B------:R-:W-:Y:S01]  /*6270*/  IMAD.MOV.U32 R13, RZ, RZ, -0x1 ;  /* 0xffffffffff0d7424 */ /* 0x000fe200078e00ff */
[----:B------:R-:W-:Y:S01]  /*6280*/  ISETP.GT.U32.AND P0, PT, R17, 0x4, PT ;  /* 0x000000041100780c */ /* 0x000fe20003f04070 */
[----:B------:R-:W-:Y:S01]  /*6290*/  IMAD.MOV.U32 R18, RZ, RZ, -0x1 ;  /* 0xffffffffff127424 */ /* 0x000fe200078e00ff */
[----:B------:R-:W-:Y:S01]  /*62a0*/  PRMT R14, RZ, 0x7610, R14 ;  /* 0x00007610ff0e7816 */ /* 0x000fe2000000000e */
[----:B------:R-:W-:Y:S01]  /*62b0*/  IMAD.MOV.U32 R16, RZ, RZ, -0x1 ;  /* 0xffffffffff107424 */ /* 0x000fe200078e00ff */
[----:B------:R-:W-:-:S03]  /*62c0*/  ISETP.LT.U32.AND P0, PT, R10, 0x5, P0 ;  /* 0x000000050a00780c */ /* 0x000fc60000701070 */
[----:B------:R-:W0:Y:S01]  /*62d0*/  @P1 S2R R3, SR_CgaCtaId ;  /* 0x0000000000031919 */ /* 0x000e220000008800 */
[----:B------:R-:W-:-:S04]  /*62e0*/  @P1 MOV R2, 0x400 ;  /* 0x0000040000021802 */ /* 0x000fc80000000f00 */
[----:B0-----:R-:W-:Y:S01]  /*62f0*/  @P1 LEA R4, R3, R2, 0x18 ;  /* 0x0000000203041211 */ /* 0x001fe200078ec0ff */
[----:B------:R-:W-:Y:S01]  /*6300*/  IMAD.WIDE.U32 R2, R17, -0x33333333, RZ ;  /* 0xcccccccd11027825 */ /* 0x000fe200078e00ff */
[----:B------:R-:W-:Y:S02]  /*6310*/  SEL R2, RZ, 0x1, !P0 ;  /* 0x00000001ff027807 */ /* 0x000fe40004000000 */
[----:B------:R0:W-:Y:S01]  /*6320*/  @P1 SYNCS.ARRIVE.TRANS64.A1T0 RZ, [R4+URZ+0x68], RZ ;  /* 0x000068ff04ff19a7 */ /* 0x0001e2000810003f */
[----:B------:R-:W-:Y:S02]  /*6330*/  IADD3 R8, P1, R8, UR30, RZ ;  /* 0x0000001e08087c10 */ /* 0x000fe4000ff3e0ff */
[----:B------:R-:W-:Y:S02]  /*6340*/  LOP3.LUT R7, R7, R2, RZ, 0x3c, !PT ;  /* 0x0000000207077212 */ /* 0x000fe400078e3cff */
[----:B------:R-:W-:Y:S02]  /*6350*/  IADD3.X R9, R9, UR7, RZ, P1, !PT ;  /* 0x0000000709097c10 */ /* 0x000fe40008ffe4ff */
[----:B------:R-:W-:-:S02]  /*6360*/  ISETP.GE.U32.AND P0, PT, R8, UR8, PT ;  /* 0x0000000808007c0c */ /* 0x000fc4000bf06070 */
[----:B0-----:R-:W-:Y:S02]  /*6370*/  SHF.R.U32.HI R4, RZ, 0x2, R3 ;  /* 0x00000002ff047819 */ /* 0x001fe40000011603 */
[----:B------:R-:W-:Y:S02]  /*6380*/  ISETP.GE.U32.AND.EX P0, PT, R9, UR9, PT, P0 ;  /* 0x0000000909007c0c */ /* 0x000fe4000bf06100 */
[----:B------:R-:W-:Y:S01]  /*6390*/  @P2 LOP3.LUT R7, R7, 0x1, R4, 0x78, !PT ;  /* 0x0000000107072812 */ /* 0x000fe200078e7804 */
[----:B------:R-:W-:Y:S01]  /*63a0*/  IMAD R17, R4, -0x5, R17 ;  /* 0xfffffffb04117824 */ /* 0x000fe200078e0211 */
[----:B------:R-:W-:-:S09]  /*63b0*/  PRMT R2, RZ, 0x7610, R2 ;  /* 0x00007610ff027816 */ /* 0x000fd20000000002 */
[----:B------:R-:W-:Y:S05]  /*63c0*/  @P0 BRA `(.L_x_103) ;  /* 0x0000000400480947 */ /* 0x000fea0003800000 */
[----:B------:R-:W0:Y:S01]  /*63d0*/  S2R R18, SR_CTAID.X ;  /* 0x0000000000127919 */ /* 0x000e220000002500 */
[----:B------:R-:W-:Y:S01]  /*63e0*/  ULDC.64 UR8, c[0x0][0x628] ;  /* 0x00018a0000087ab9 */ /* 0x000fe20000000a00 */
[----:B------:R-:W1:Y:S01]  /*63f0*/  LDC R19, c[0x0][0x144] ;  /* 0x00005100ff137b82 */ /* 0x000e620000000800 */
[----:B------:R-:W-:Y:S01]  /*6400*/  ISETP.NE.U32.AND P0, PT, RZ, UR8, PT ;  /* 0x00000008ff007c0c */ /* 0x000fe2000bf05070 */
[----:B------:R-:W2:Y:S01]  /*6410*/  S2R R13, SR_CTAID.Y ;  /* 0x00000000000d7919 */ /* 0x000ea20000002600 */
[----:B------:R-:W-:Y:S01]  /*6420*/  ULDC UR11, c[0x0][0x630] ;  /* 0x00018c00000b7ab9 */ /* 0x000fe20000000800 */
[----:B------:R-:W-:Y:S01]  /*6430*/  ULDC UR12, c[0x0][0x150] ;  /* 0x00005400000c7ab9 */ /* 0x000fe20000000800 */
[----:B------:R-:W-:Y:S01]  /*6440*/  ISETP.NE.AND.EX P0, PT, RZ, UR9, PT, P0 ;  /* 0x00000009ff007c0c */ /* 0x000fe2000bf05300 */
[----:B------:R-:W-:Y:S02]  /*6450*/  IMAD.MOV.U32 R2, RZ, RZ, R8 ;  /* 0x000000ffff027224 */ /* 0x000fe400078e0008 */
[----:B------:R-:W-:Y:S01]  /*6460*/  IMAD.MOV.U32 R3, RZ, RZ, R9 ;  /* 0x000000ffff037224 */ /* 0x000fe200078e0009 */
[----:B0-----:R-:W-:-:S09]  /*6470*/  I2FP.F32.U32 R20, R18 ;  /* 0x0000001200147245 */ /* 0x001fd20000201000 */
[----:B------:R-:W-:Y:S05]  /*6480*/  @!P0 BRA `(.L_x_104) ;  /* 0x0000000000288947 */ /* 0x000fea0003800000 */
[----:B------:R-:W-:Y:S02]  /*6490*/  ULDC UR10, c[0x0][0x634] ;  /* 0x00018d00000a7ab9 */ /* 0x000fe40000000800 */
[----:B------:R-:W-:-:S05]  /*64a0*/  IADD3 R3, P0, R8, UR10, RZ ;  /* 0x0000000a08037c10 */ /* 0x000fca000ff1e0ff */
[----:B------:R-:W-:-:S04]  /*64b0*/  IMAD.X R21, RZ, RZ, R9, P0 ;  /* 0x000000ffff157224 */ /* 0x000fc800000e0609 */
[----:B------:R-:W-:-:S04]  /*64c0*/  IMAD.WIDE.U32 R4, R21, UR8, RZ ;  /* 0x0000000815047c25 */ /* 0x000fc8000f8e00ff */
[----:B------:R-:W-:-:S04]  /*64d0*/  IMAD.WIDE.U32 R4, P0, R3, UR9, R4 ;  /* 0x0000000903047c25 */ /* 0x000fc8000f800004 */
[----:B------:R-:W-:-:S04]  /*64e0*/  IMAD.WIDE.U32 R2, R3, UR8, RZ ;  /* 0x0000000803027c25 */ /* 0x000fc8000f8e00ff */
[----:B------:R-:W-:Y:S01]  /*64f0*/  IMAD.MOV.U32 R2, RZ, RZ, R5 ;  /* 0x000000ffff027224 */ /* 0x000fe200078e0005 */
[----:B------:R-:W-:Y:S01]  /*6500*/  IADD3 RZ, P1, R3, R4, RZ ;  /* 0x0000000403ff7210 */ /* 0x000fe20007f3e0ff */
[----:B------:R-:W-:-:S04]  /*6510*/  IMAD.X R3, RZ, RZ, RZ, P0 ;  /* 0x000000ffff037224 */ /* 0x000fc800000e06ff */
[----:B------:R-:W-:-:S08]  /*6520*/  IMAD.WIDE.U32.X R2, R21, UR9, R2, P1 ;  /* 0x0000000915027c25 */ /* 0x000fd000088e0402 */
.L_x_104:
[----:B------:R-:W-:Y:S01]  /*6530*/  FMUL R20, R20, UR12 ;  /* 0x0000000c14147c20 */ /* 0x000fe20008400000 */
[--C-:B------:R-:W-:Y:S01]  /*6540*/  SHF.R.U64 R16, R2, UR11, R3.reuse ;  /* 0x0000000b02107c19 */ /* 0x100fe20008001203 */
[----:B------:R-:W-:Y:S01]  /*6550*/  ULDC.64 UR8, c[0x0][0x620] ;  /* 0x0001880000087ab9 */ /* 0x000fe20000000a00 */
[----:B------:R-:W-:Y:S01]  /*6560*/  SHF.R.U32.HI R2, RZ, UR11, R3 ;  /* 0x0000000bff027c19 */ /* 0x000fe20008011603 */
[----:B------:R-:W-:Y:S01]  /*6570*/  ULDC.64 UR10, c[0x0][0x640] ;  /* 0x00019000000a7ab9 */ /* 0x000fe20000000a00 */
[----:B------:R-:W-:Y:S01]  /*6580*/  IADD3 R3, P0, RZ, -R16, RZ ;  /* 0x80000010ff037210 */ /* 0x000fe20007f1e0ff */
[----:B------:R-:W0:Y:S01]  /*6590*/  F2I.U32.TRUNC.NTZ R20, R20 ;  /* 0x0000001400147305 */ /* 0x000e22000020f000 */
[----:B------:R-:W3:Y:S03]  /*65a0*/  LDC R22, c[0x0][0x148] ;  /* 0x00005200ff167b82 */ /* 0x000ee60000000800 */
[----:B------:R-:W-:Y:S01]  /*65b0*/  IMAD.X R2, RZ, RZ, ~R2, P0 ;  /* 0x000000ffff027224 */ /* 0x000fe200000e0e02 */
[----:B------:R-:W-:-:S03]  /*65c0*/  ISETP.NE.U32.AND P0, PT, RZ, UR10, PT ;  /* 0x0000000aff007c0c */ /* 0x000fc6000bf05070 */
[----:B------:R-:W-:Y:S01]  /*65d0*/  IMAD R2, R2, UR8, RZ ;  /* 0x0000000802027c24 */ /* 0x000fe2000f8e02ff */
[----:B------:R-:W-:-:S03]  /*65e0*/  ISETP.NE.AND.EX P0, PT, RZ, UR11, PT, P0 ;  /* 0x0000000bff007c0c */ /* 0x000fc6000bf05300 */
[C---:B------:R-:W-:Y:S01]  /*65f0*/  IMAD R5, R3.reuse, UR9, R2 ;  /* 0x0000000903057c24 */ /* 0x040fe2000f8e0202 */
[----:B------:R-:W-:Y:S01]  /*6600*/  ULDC UR9, c[0x0][0x154] ;  /* 0x0000550000097ab9 */ /* 0x000fe20000000800 */
[----:B------:R-:W-:Y:S01]  /*6610*/  IMAD.WIDE.U32 R2, R3, UR8, R8 ;  /* 0x0000000803027c25 */ /* 0x000fe2000f8e0008 */
[----:B------:R-:W-:-:S03]  /*6620*/  ULDC UR8, c[0x0][0x618] ;  /* 0x0001860000087ab9 */ /* 0x000fc60000000800 */
[----:B0-----:R-:W-:Y:S02]  /*6630*/  IMAD.MOV R4, RZ, RZ, -R20 ;  /* 0x000000ffff047224 */ /* 0x001fe400078e0a14 */
[----:B------:R-:W-:Y:S02]  /*6640*/  IMAD.IADD R3, R3, 0x1, R5 ;  /* 0x0000000103037824 */ /* 0x000fe400078e0205 */
[----:B-1----:R-:W-:Y:S01]  /*6650*/  IMAD R18, R19, R4, R18 ;  /* 0x0000000413127224 */ /* 0x002fe200078e0212 */
[----:B--2---:R-:W-:Y:S02]  /*6660*/  I2FP.F32.U32 R4, R13 ;  /* 0x0000000d00047245 */ /* 0x004fe40000201000 */
[--C-:B------:R-:W-:Y:S02]  /*6670*/  SHF.R.U64 R19, R2, UR8, R3.reuse ;  /* 0x0000000802137c19 */ /* 0x100fe40008001203 */
[----:B------:R-:W-:Y:S01]  /*6680*/  SHF.R.U32.HI R2, RZ, UR8, R3 ;  /* 0x00000008ff027c19 */ /* 0x000fe20008011603 */
[----:B------:R-:W-:Y:S01]  /*6690*/  FMUL R4, R4, UR9 ;  /* 0x0000000904047c20 */ /* 0x000fe20008400000 */
[----:B------:R-:W-:-:S02]  /*66a0*/  ULDC UR8, c[0x0][0x608] ;  /* 0x0001820000087ab9 */ /* 0x000fc40000000800 */
[--C-:B------:R-:W-:Y:S01]  /*66b0*/  SHF.R.U64 R21, R19, UR8, R2.reuse ;  /* 0x0000000813157c19 */ /* 0x100fe20008001202 */
[----:B------:R0:W1:Y:S01]  /*66c0*/  F2I.U32.TRUNC.NTZ R24, R4 ;  /* 0x0000000400187305 */ /* 0x000062000020f000 */
[----:B------:R-:W-:Y:S01]  /*66d0*/  SHF.R.U32.HI R2, RZ, UR8, R2 ;  /* 0x00000008ff027c19 */ /* 0x000fe20008011602 */
[----:B------:R-:W-:-:S03]  /*66e0*/  ULDC UR8, c[0x0][0x658] ;  /* 0x0001960000087ab9 */ /* 0x000fc60000000800 */
[--C-:B------:R-:W-:Y:S02]  /*66f0*/  SHF.R.U64 R20, R21, UR8, R2.reuse ;  /* 0x0000000815147c19 */ /* 0x100fe40008001202 */
[----:B------:R-:W-:-:S03]  /*6700*/  SHF.R.U32.HI R23, RZ, UR8, R2 ;  /* 0x00000008ff177c19 */ /* 0x000fc60008011602 */
[----:B------:R-:W-:Y:S02]  /*6710*/  IMAD.MOV.U32 R2, RZ, RZ, R20 ;  /* 0x000000ffff027224 */ /* 0x000fe400078e0014 */
[----:B------:R-:W-:Y:S01]  /*6720*/  IMAD.MOV.U32 R3, RZ, RZ, R23 ;  /* 0x000000ffff037224 */ /* 0x000fe200078e0017 */
[----:B0-----:R-:W-:Y:S06]  /*6730*/  @!P0 BRA `(.L_x_105) ;  /* 0x0000000000288947 */ /* 0x001fec0003800000 */
        /* <DEDUP_REMOVED lines=10> */
.L_x_105:
[----:B------:R-:W-:Y:S01]  /*67e0*/  ULDC UR8, c[0x0][0x648] ;  /* 0x0001920000087ab9 */ /* 0x000fe20000000800 */
[----:B-1----:R-:W-:Y:S01]  /*67f0*/  IMAD.MOV R24, RZ, RZ, -R24 ;  /* 0x000000ffff187224 */ /* 0x002fe200078e0a18 */
[----:B------:R-:W-:Y:S01]  /*6800*/  SHF.R.U64 R2, R2, UR8, R3 ;  /* 0x0000000802027c19 */ /* 0x000fe20008001203 */
[----:B------:R-:W-:Y:S01]  /*6810*/  ULDC UR8, c[0x0][0x638] ;  /* 0x00018e0000087ab9 */ /* 0x000fe20000000800 */
[----:B------:R-:W-:Y:S01]  /*6820*/  LOP3.LUT R21, R21, UR6, RZ, 0xc0, !PT ;  /* 0x0000000615157c12 */ /* 0x000fe2000f8ec0ff */
[----:B---3--:R-:W-:Y:S01]  /*6830*/  @P4 IMAD R18, R22, R24, R13 ;  /* 0x0000001816124224 */ /* 0x008fe200078e020d */
[----:B------:R-:W-:Y:S01]  /*6840*/  LOP3.LUT R19, R19, UR4, RZ, 0xc0, !PT ;  /* 0x0000000413137c12 */ /* 0x000fe2000f8ec0ff */
[----:B------:R-:W-:Y:S01]  /*6850*/  IMAD.MOV R3, RZ, RZ, -R2 ;  /* 0x000000ffff037224 */ /* 0x000fe200078e0a02 */
[----:B------:R-:W-:Y:S01]  /*6860*/  ULDC UR9, c[0x0][0x610] ;  /* 0x0001840000097ab9 */ /* 0x000fe20000000800 */
[----:B------:R-:W-:Y:S02]  /*6870*/  IMAD R13, R2, UR5, R21 ;  /* 0x00000005020d7c24 */ /* 0x000fe4000f8e0215 */
[----:B------:R-:W-:Y:S01]  /*6880*/  IMAD R20, R3, UR8, R20 ;  /* 0x0000000803147c24 */ /* 0x000fe2000f8e0214 */
[----:B------:R-:W-:Y:S01]  /*6890*/  ULDC UR8, c[0x0][0x600] ;  /* 0x0001800000087ab9 */ /* 0x000fe20000000800 */
[----:B------:R-:W-:-:S02]  /*68a0*/  IMAD R13, R13, UR9, R18 ;  /* 0x000000090d0d7c24 */ /* 0x000fc4000f8e0212 */
[----:B------:R-:W-:Y:S02]  /*68b0*/  IMAD R20, R20, UR8, R19 ;  /* 0x0000000814147c24 */ /* 0x000fe4000f8e0213 */
[----:B------:R-:W-:-:S03]  /*68c0*/  IMAD.MOV.U32 R2, RZ, RZ, 0x1 ;  /* 0x00000001ff027424 */ /* 0x000fc600078e00ff */
[----:B------:R-:W-:Y:S02]  /*68d0*/  SEL R18, R20, R13, !P4 ;  /* 0x0000000d14127207 */ /* 0x000fe40006000000 */
[----:B------:R-:W-:-:S07]  /*68e0*/  SEL R13, R13, R20, !P4 ;  /* 0x000000140d0d7207 */ /* 0x000fce0006000000 */
.L_x_103:
[----:B------:R-:W-:Y:S05]  /*68f0*/  BSYNC B1 ;  /* 0x0000000000017941 */ /* 0x000fea0003800000 */
.L_x_102:
[----:B------:R-:W-:-:S13]  /*6900*/  LOP3.LUT P0, RZ, R2, 0xff, RZ, 0xc0, !PT ;  /* 0x000000ff02ff7812 */ /* 0x000fda000780c0ff */
[----:B------:R-:W-:Y:S05]  /*6910*/  @P0 BRA `(.L_x_106) ;  /* 0xfffffff400180947 */ /* 0x000fea000383ffff */
[----:B------:R-:W-:Y:S05]  /*6920*/  BSYNC B0 ;  /* 0x0000000000007941 */ /* 0x000fea0003800000 */
.L_x_95:
[----:B------:R-:W-:-:S03]  /*6930*/  UMOV UR8, 0xffffffff ;  /* 0xffffffff00087882 */ /* 0x000fc60000000000 */
[----:B------:R-:W-:Y:S05]  /*6940*/  BRA.DIV UR8, `(.L_x_107) ;  /* 0x0000000608407947 */ /* 0x000fea000b800000 */
[----:B------:R-:W-:-:S13]  /*6950*/  ELECT P0, URZ, PT ;  /* 0x00000000003f782f */ /* 0x000fda0003800000 */
.L_x_122:
[----:B------:R-:W-:Y:S04]  /*6960*/  BSSY B0, `(.L_x_108) ;  /* 0x0000034000007945 */ /* 0x000fe80003800000 */
[----:B------:R-:W-:Y:S05]  /*6970*/  @!P0 BRA `(.L_x_109) ;  /* 0x0000000000c88947 */ /* 0x000fea0003800000 */
[----:B------:R-:W-:-:S04]  /*6980*/  LOP3.LUT R6, R6, 0x2, RZ, 0xfc, !PT ;  /* 0x0000000206067812 */ /* 0x000fc800078efcff */
[----:B------:R-:W-:-:S13]  /*6990*/  ISETP.NE.AND P0, PT, R6, 0x3, PT ;  /* 0x000000030600780c */ /* 0x000fda0003f05270 */
[----:B------:R-:W-:Y:S05]  /*69a0*/  @!P0 BRA `(.L_x_110) ;  /* 0x0000000000048947 */ /* 0x000fea0003800000 */
[----:B------:R-:W-:Y:S01]  /*69b0*/  BPT.TRAP 0x1 ;  /* 0x000000040000795c */ /* 0x000fe20000300000 */
.L_x_110:
[----:B------:R-:W0:Y:S01]  /*69c0*/  S2R R3, SR_CgaCtaId ;  /* 0x0000000000037919 */ /* 0x000e220000008800 */
[----:B------:R-:W-:-:S04]  /*69d0*/  MOV R0, 0x400 ;  /* 0x0000040000007802 */ /* 0x000fc80000000f00 */
[----:B0-----:R-:W-:Y:S02]  /*69e0*/  LEA R0, R3, R0, 0x18 ;  /* 0x0000000003007211 */ /* 0x001fe400078ec0ff */
[----:B------:R-:W-:-:S03]  /*69f0*/  SHF.L.U32 R3, R7, 0x1f, RZ ;  /* 0x0000001f07037819 */ /* 0x000fc600000006ff */
[----:B------:R-:W-:-:S04]  /*6a00*/  VIADD R0, R0, 0x28 ;  /* 0x0000002800007836 */ /* 0x000fc80000000000 */
[C---:B------:R-:W-:Y:S02]  /*6a10*/  IMAD R6, R17.reuse, 0x8, R0 ;  /* 0x0000000811067824 */ /* 0x040fe400078e0200 */
[----:B------:R-:W-:Y:S02]  /*6a20*/  VIADD R17, R17, 0x1 ;  /* 0x0000000111117836 */ /* 0x000fe40000000000 */
[----:B------:R-:W0:Y:S03]  /*6a30*/  SYNCS.PHASECHK.TRANS64.TRYWAIT P0, [R6+URZ], R3 ;  /* 0x00000003060075a7 */ /* 0x000e26000800017f */
[----:B------:R-:W-:-:S04]  /*6a40*/  ISETP.NE.AND P1, PT, R17, 0x5, PT ;  /* 0x000000051100780c */ /* 0x000fc80003f25270 */
[----:B------:R-:W-:Y:S02]  /*6a50*/  SEL R2, RZ, 0x1, P1 ;  /* 0x00000001ff027807 */ /* 0x000fe40000800000 */
[----:B------:R-:W-:Y:S02]  /*6a60*/  SEL R17, R17, RZ, P1 ;  /* 0x000000ff11117207 */ /* 0x000fe40000800000 */
[----:B------:R-:W-:-:S03]  /*6a70*/  LOP3.LUT R8, R7, R2, RZ, 0x3c, !PT ;  /* 0x0000000207087212 */ /* 0x000fc600078e3cff */
[----:B------:R-:W-:Y:S01]  /*6a80*/  IMAD R7, R17, 0x8, R0 ;  /* 0x0000000811077824 */ /* 0x000fe200078e0200 */
[----:B------:R-:W-:Y:S01]  /*6a90*/  SHF.L.U32 R4, R8, 0x1f, RZ ;  /* 0x0000001f08047819 */ /* 0x000fe200000006ff */
[----:B0-----:R-:W-:Y:S06]  /*6aa0*/  @!P0 BRA `(.L_x_111) ;  /* 0x0000000400088947 */ /* 0x001fec0003800000 */
.L_x_123:
[----:B------:R-:W1:Y:S01]  /*6ab0*/  SYNCS.PHASECHK.TRANS64.TRYWAIT P0, [R7+URZ], R4 ;  /* 0x00000004070075a7 */ /* 0x000e62000800017f */
[----:B------:R-:W-:-:S05]  /*6ac0*/  VIADD R2, R17, 0x1 ;  /* 0x0000000111027836 */ /* 0x000fca0000000000 */
[----:B------:R-:W-:-:S04]  /*6ad0*/  ISETP.NE.AND P1, PT, R2, 0x5, PT ;  /* 0x000000050200780c */ /* 0x000fc80003f25270 */
[----:B0-----:R-:W-:Y:S02]  /*6ae0*/  SEL R3, RZ, 0x1, P1 ;  /* 0x00000001ff037807 */ /* 0x001fe40000800000 */
[----:B------:R-:W-:Y:S02]  /*6af0*/  SEL R9, R2, RZ, P1 ;  /* 0x000000ff02097207 */ /* 0x000fe40000800000 */
[----:B------:R-:W-:-:S03]  /*6b00*/  LOP3.LUT R8, R8, R3, RZ, 0x3c, !PT ;  /* 0x0000000308087212 */ /* 0x000fc600078e3cff */
[----:B------:R-:W-:Y:S01]  /*6b10*/  IMAD R10, R9, 0x8, R0 ;  /* 0x00000008090a7824 */ /* 0x000fe200078e0200 */
[----:B------:R-:W-:Y:S01]  /*6b20*/  SHF.L.U32 R5, R8, 0x1f, RZ ;  /* 0x0000001f08057819 */ /* 0x000fe200000006ff */
[----:B-1----:R-:W-:Y:S06]  /*6b30*/  @!P0 BRA `(.L_x_112) ;  /* 0x0000000000f88947 */ /* 0x002fec0003800000 */
.L_x_124:
[----:B------:R-:W1:Y:S01]  /*6b40*/  SYNCS.PHASECHK.TRANS64.TRYWAIT P0, [R10+URZ], R5 ;  /* 0x000000050a0075a7 */ /* 0x000e62000800017f */
[----:B------:R-:W-:-:S05]  /*6b50*/  VIADD R2, R9, 0x1 ;  /* 0x0000000109027836 */ /* 0x000fca0000000000 */
[----:B------:R-:W-:-:S04]  /*6b60*/  ISETP.NE.AND P1, PT, R2, 0x5, PT ;  /* 0x000000050200780c */ /* 0x000fc80003f25270 */
[----:B------:R-:W-:Y:S02]  /*6b70*/  SEL R3, RZ, 0x1, P1 ;  /* 0x00000001ff037807 */ /* 0x000fe40000800000 */
[----:B0-----:R-:W-:Y:S02]  /*6b80*/  SEL R7, R2, RZ, P1 ;  /* 0x000000ff02077207 */ /* 0x001fe40000800000 */
[----:B------:R-:W-:-:S03]  /*6b90*/  LOP3.LUT R9, R8, R3, RZ, 0x3c, !PT ;  /* 0x0000000308097212 */ /* 0x000fc600078e3cff */
[----:B------:R-:W-:Y:S01]  /*6ba0*/  IMAD R11, R7, 0x8, R0 ;  /* 0x00000008070b7824 */ /* 0x000fe200078e0200 */
[----:B------:R-:W-:Y:S01]  /*6bb0*/  SHF.L.U32 R6, R9, 0x1f, RZ ;  /* 0x0000001f09067819 */ /* 0x000fe200000006ff */
[----:B-1----:R-:W-:Y:S06]  /*6bc0*/  @!P0 BRA `(.L_x_113) ;  /* 0x0000000000e88947 */ /* 0x002fec0003800000 */
.L_x_125:
[----:B------:R-:W1:Y:S01]  /*6bd0*/  SYNCS.PHASECHK.TRANS64.TRYWAIT P0, [R11+URZ], R6 ;  /* 0x000000060b0075a7 */ /* 0x000e62000800017f */
[----:B------:R-:W-:-:S05]  /*6be0*/  VIADD R2, R7, 0x1 ;  /* 0x0000000107027836 */ /* 0x000fca0000000000 */
[----:B------:R-:W-:-:S04]  /*6bf0*/  ISETP.NE.AND P1, PT, R2, 0x5, PT ;  /* 0x000000050200780c */ /* 0x000fc80003f25270 */
[----:B------:R-:W-:Y:S02]  /*6c00*/  SEL R4, RZ, 0x1, P1 ;  /* 0x00000001ff047807 */ /* 0x000fe40000800000 */
[----:B------:R-:W-:Y:S02]  /*6c10*/  SEL R3, R2, RZ, P1 ;  /* 0x000000ff02037207 */ /* 0x000fe40000800000 */
[----:B------:R-:W-:Y:S01]  /*6c20*/  LOP3.LUT R4, R9, R4, RZ, 0x3c, !PT ;  /* 0x0000000409047212 */ /* 0x000fe200078e3cff */
[----:B-1----:R-:W-:Y:S06]  /*6c30*/  @!P0 BRA `(.L_x_114) ;  /* 0x0000000000e08947 */ /* 0x002fec0003800000 */
.L_x_126:
[----:B------:R-:W-:Y:S01]  /*6c40*/  IMAD R3, R3, 0x8, R0 ;  /* 0x0000000803037824 */ /* 0x000fe200078e0200 */
[----:B------:R-:W-:-:S07]  /*6c50*/  SHF.L.U32 R0, R4, 0x1f, RZ ;  /* 0x0000001f04007819 */ /* 0x000fce00000006ff */
.L_x_115:
[----:B--2---:R2:W3:Y:S02]  /*6c60*/  SYNCS.PHASECHK.TRANS64.TRYWAIT P0, [R3+URZ], R0 ;  /* 0x00000000030075a7 */ /* 0x0044e4000800017f */
[----:B---3--:R-:W-:Y:S05]  /*6c70*/  @!P0 NANOSLEEP.SYNCS 0x989680 ;  /* 0x009896800000895d */ /* 0x008fea0003900000 */
[----:B------:R-:W3:Y:S02]  /*6c80*/  @!P0 SYNCS.PHASECHK.TRANS64 P0, [R3+URZ], R0 ;  /* 0x00000000030085a7 */ /* 0x000ee4000800007f */
[----:B---3--:R-:W-:Y:S05]  /*6c90*/  @!P0 BRA `(.L_x_115) ;  /* 0xfffffffc00f08947 */ /* 0x008fea000383ffff */
.L_x_109:
[----:B------:R-:W-:Y:S05]  /*6ca0*/  BSYNC B0 ;  /* 0x0000000000007941 */ /* 0x000fea0003800000 */
.L_x_108:
[----:B------:R-:W-:Y:S05]  /*6cb0*/  EXIT ;  /* 0x000000000000794d */ /* 0x000fea0003800000 */
.L_x_21:
[----:B-1----:R-:W-:-:S04]  /*6cc0*/  IMAD.U32 R5, RZ, RZ, UR6 ;  /* 0x00000006ff057e24 */ /* 0x002fc8000f8e00ff */
[----:B------:R1:W3:Y:S03]  /*6cd0*/  SYNCS.PHASECHK.TRANS64.TRYWAIT P0, [R5+URZ], R4 ;  /* 0x00000004050075a7 */ /* 0x0002e6000800017f */
[----:B---3--:R-:W-:Y:S05]  /*6ce0*/  @!P0 NANOSLEEP.SYNCS 0x989680 ;  /* 0x009896800000895d */ /* 0x008fea0003900000 */
[----:B------:R-:W3:Y:S02]  /*6cf0*/  @!P0 SYNCS.PHASECHK.TRANS64 P0, [R5+URZ], R4 ;  /* 0x00000004050085a7 */ /* 0x000ee4000800007f */
[----:B---3--:R-:W-:Y:S05]  /*6d00*/  @!P0 BRA `(.L_x_21) ;  /* 0xfffffffc00ec8947 */ /* 0x008fea000383ffff */
[----:B------:R-:W-:Y:S05]  /*6d10*/  BRA `(.L_x_20) ;  /* 0xffffffa800207947 */ /* 0x000fea000383ffff */
.L_x_27:
[----:B-1----:R-:W-:-:S04]  /*6d20*/  IMAD.U32 R11, RZ, RZ, UR14 ;  /* 0x0000000eff0b7e24 */ /* 0x002fc8000f8e00ff */
[----:B------:R1:W3:Y:S03]  /*6d30*/  SYNCS.PHASECHK.TRANS64.TRYWAIT P0, [R11+URZ], R10 ;  /* 0x0000000a0b0075a7 */ /* 0x0002e6000800017f */
[----:B---3--:R-:W-:Y:S05]  /*6d40*/  @!P0 NANOSLEEP.SYNCS 0x989680 ;  /* 0x009896800000895d */ /* 0x008fea0003900000 */
[----:B------:R-:W3:Y:S02]  /*6d50*/  @!P0 SYNCS.PHASECHK.TRANS64 P0, [R11+URZ], R10 ;  /* 0x0000000a0b0085a7 */ /* 0x000ee4000800007f */
[----:B---3--:R-:W-:Y:S05]  /*6d60*/  @!P0 BRA `(.L_x_27) ;  /* 0xfffffffc00ec8947 */ /* 0x008fea000383ffff */
[----:B------:R-:W-:Y:S05]  /*6d70*/  BRA `(.L_x_26) ;  /* 0xffffffb400007947 */ /* 0x000fea000383ffff */
.L_x_96:
[----:B------:R-:W-:Y:S01]  /*6d80*/  BSSY B1, `(.L_x_116) ;  /* 0x0000006000017945 */ /* 0x000fe20003800000 */
[----:B------:R-:W-:-:S07]  /*6d90*/  IMAD.MOV.U32 R2, RZ, RZ, -0x1 ;  /* 0xffffffffff027424 */ /* 0x000fce00078e00ff */
[----:B------:R-:W-:Y:S05]  /*6da0*/  WARPSYNC.COLLECTIVE R2, `(.L_x_117) ;  /* 0x00000000020c7348 */ /* 0x000fea0003c00000 */
[----:B------:R-:W-:Y:S02]  /*6db0*/  ELECT P0, UR62, PT ;  /* 0x00000000003e782f */ /* 0x000fe40003800000 */
[----:B------:R-:W-:Y:S01]  /*6dc0*/  MOV R2, UR62 ;  /* 0x0000003e00027c02 */ /* 0x000fe20008000f00 */
[----:B------:R-:W-:Y:S10]  /*6dd0*/  ENDCOLLECTIVE ;  /* 0x000000000000791b */ /* 0x000ff40003800000 */
.L_x_117:
[----:B------:R-:W-:Y:S05]  /*6de0*/  BSYNC B1 ;  /* 0x0000000000017941 */ /* 0x000fea0003800000 */
.L_x_116:
[----:B------:R-:W-:Y:S05]  /*6df0*/  BRA `(.L_x_118) ;  /* 0xffffffec00ec7947 */ /* 0x000fea000383ffff */
.L_x_99:
[----:B0-----:R0:W1:Y:S02]  /*6e00*/  SYNCS.PHASECHK.TRANS64.TRYWAIT P0, [R18+URZ+0x28], R5 ;  /* 0x00002805120075a7 */ /* 0x001064000800017f */
[----:B-1----:R-:W-:Y:S05]  /*6e10*/  @!P0 NANOSLEEP.SYNCS 0x989680 ;  /* 0x009896800000895d */ /* 0x002fea0003900000 */
[----:B------:R-:W1:Y:S02]  /*6e20*/  @!P0 SYNCS.PHASECHK.TRANS64 P0, [R18+URZ+0x28], R5 ;  /* 0x00002805120085a7 */ /* 0x000e64000800007f */
[----:B-1----:R-:W-:Y:S05]  /*6e30*/  @!P0 BRA `(.L_x_99) ;  /* 0xfffffffc00f08947 */ /* 0x002fea000383ffff */
[----:B------:R-:W-:Y:S05]  /*6e40*/  BRA `(.L_x_119) ;  /* 0xfffffff000287947 */ /* 0x000fea000383ffff */
.L_x_107:
[----:B------:R-:W-:Y:S01]  /*6e50*/  BSSY B0, `(.L_x_120) ;  /* 0x0000006000007945 */ /* 0x000fe20003800000 */
[----:B------:R-:W-:-:S07]  /*6e60*/  IMAD.MOV.U32 R2, RZ, RZ, -0x1 ;  /* 0xffffffffff027424 */ /* 0x000fce00078e00ff */
[----:B------:R-:W-:Y:S05]  /*6e70*/  WARPSYNC.COLLECTIVE R2, `(.L_x_121) ;  /* 0x00000000020c7348 */ /* 0x000fea0003c00000 */
[----:B------:R-:W-:Y:S02]  /*6e80*/  ELECT P0, UR62, PT ;  /* 0x00000000003e782f */ /* 0x000fe40003800000 */
[----:B------:R-:W-:Y:S01]  /*6e90*/  MOV R2, UR62 ;  /* 0x0000003e00027c02 */ /* 0x000fe20008000f00 */
[----:B------:R-:W-:Y:S10]  /*6ea0*/  ENDCOLLECTIVE ;  /* 0x000000000000791b */ /* 0x000ff40003800000 */
.L_x_121:
[----:B------:R-:W-:Y:S05]  /*6eb0*/  BSYNC B0 ;  /* 0x0000000000007941 */ /* 0x000fea0003800000 */
.L_x_120:
[----:B------:R-:W-:Y:S05]  /*6ec0*/  BRA `(.L_x_122) ;  /* 0xfffffff800a47947 */ /* 0x000fea000383ffff */
.L_x_111:
[----:B0-----:R0:W1:Y:S02]  /*6ed0*/  SYNCS.PHASECHK.TRANS64.TRYWAIT P0, [R6+URZ], R3 ;  /* 0x00000003060075a7 */ /* 0x001064000800017f */
[----:B-1----:R-:W-:Y:S05]  /*6ee0*/  @!P0 NANOSLEEP.SYNCS 0x989680 ;  /* 0x009896800000895d */ /* 0x002fea0003900000 */
[----:B------:R-:W1:Y:S02]  /*6ef0*/  @!P0 SYNCS.PHASECHK.TRANS64 P0, [R6+URZ], R3 ;  /* 0x00000003060085a7 */ /* 0x000e64000800007f */
[----:B-1----:R-:W-:Y:S05]  /*6f00*/  @!P0 BRA `(.L_x_111) ;  /* 0xfffffffc00f08947 */ /* 0x002fea000383ffff */
[----:B------:R-:W-:Y:S05]  /*6f10*/  BRA `(.L_x_123) ;  /* 0xfffffff800e47947 */ /* 0x000fea000383ffff */
.L_x_112:
[----:B0-----:R0:W1:Y:S02]  /*6f20*/  SYNCS.PHASECHK.TRANS64.TRYWAIT P0, [R7+URZ], R4 ;  /* 0x00000004070075a7 */ /* 0x001064000800017f */
[----:B-1----:R-:W-:Y:S05]  /*6f30*/  @!P0 NANOSLEEP.SYNCS 0x989680 ;  /* 0x009896800000895d */ /* 0x002fea0003900000 */
[----:B------:R-:W1:Y:S02]  /*6f40*/  @!P0 SYNCS.PHASECHK.TRANS64 P0, [R7+URZ], R4 ;  /* 0x00000004070085a7 */ /* 0x000e64000800007f */
[----:B-1----:R-:W-:Y:S05]  /*6f50*/  @!P0 BRA `(.L_x_112) ;  /* 0xfffffffc00f08947 */ /* 0x002fea000383ffff */
[----:B------:R-:W-:Y:S05]  /*6f60*/  BRA `(.L_x_124) ;  /* 0xfffffff800f47947 */ /* 0x000fea000383ffff */
.L_x_113:
[----:B0-----:R0:W1:Y:S02]  /*6f70*/  SYNCS.PHASECHK.TRANS64.TRYWAIT P0, [R10+URZ], R5 ;  /* 0x000000050a0075a7 */ /* 0x001064000800017f */
[----:B-1----:R-:W-:Y:S05]  /*6f80*/  @!P0 NANOSLEEP.SYNCS 0x989680 ;  /* 0x009896800000895d */ /* 0x002fea0003900000 */
[----:B------:R-:W1:Y:S02]  /*6f90*/  @!P0 SYNCS.PHASECHK.TRANS64 P0, [R10+URZ], R5 ;  /* 0x000000050a0085a7 */ /* 0x000e64000800007f */
[----:B-1----:R-:W-:Y:S05]  /*6fa0*/  @!P0 BRA `(.L_x_113) ;  /* 0xfffffffc00f08947 */ /* 0x002fea000383ffff */
[----:B------:R-:W-:Y:S05]  /*6fb0*/  BRA `(.L_x_125) ;  /* 0xfffffffc00047947 */ /* 0x000fea000383ffff */
.L_x_114:
[----:B-1----:R1:W2:Y:S02]  /*6fc0*/  SYNCS.PHASECHK.TRANS64.TRYWAIT P0, [R11+URZ], R6 ;  /* 0x000000060b0075a7 */ /* 0x0022a4000800017f */
[----:B--2---:R-:W-:Y:S05]  /*6fd0*/  @!P0 NANOSLEEP.SYNCS 0x989680 ;  /* 0x009896800000895d */ /* 0x004fea0003900000 */
[----:B------:R-:W2:Y:S02]  /*6fe0*/  @!P0 SYNCS.PHASECHK.TRANS64 P0, [R11+URZ], R6 ;  /* 0x000000060b0085a7 */ /* 0x000ea4000800007f */
[----:B--2---:R-:W-:Y:S05]  /*6ff0*/  @!P0 BRA `(.L_x_114) ;  /* 0xfffffffc00f08947 */ /* 0x004fea000383ffff */
[----:B------:R-:W-:Y:S05]  /*7000*/  BRA `(.L_x_126) ;  /* 0xfffffffc000c7947 */ /* 0x000fea000383ffff */
.L_x_127:
[----:B------:R-:W-:-:S00]  /*7010*/  BRA `(.L_x_127) ;  /* 0xfffffffc00fc7947 */ /* 0x000fc0000383ffff */
[----:B------:R-:W-:-:S00]  /*7020*/  NOP ;  /* 0x0000000000007918 */ /* 0x000fc00000000000 */
        /* <DEDUP_REMOVED lines=13> */
.L_x_128:


//--------------------- .nv.shared._ZN7cutlass13device_kernelINS_4gemm6kernel13GemmUniversalIN4cute5tupleIJiiiiEEENS1_10collective13CollectiveMmaINS1_37MainloopSm90TmaGmmaWarpSpecializedFP8ILi5ENS5_IJNS4_1CILi2EEENSA_ILi1EEESC_EEENS1_35KernelTmaWarpSpecializedCooperativeEEENS5_IJNSA_ILi128EEENSA_ILi48EEENSA_ILi256EEEEEENS_12float_e4m3_tENS5_IJlSC_lEEESK_SL_NS4_8TiledMMAINS4_8MMA_AtomIJNS4_4SM904GMMA30MMA_64x16x32_F32E4M3E4M3_SS_TNILNSP_7ScaleInE1ELSR_1EEEEEENS4_6LayoutISD_NS5_IJSC_NSA_ILi0EEESV_EEEEENS5_IJNS4_10UnderscoreESY_SY_EEEEENS4_13SM90_TMA_LOADENS4_14ComposedLayoutINS4_7SwizzleILi3ELi4ELi3EEENS4_18smem_ptr_flag_bitsILi8EEENSU_INS5_IJNSA_ILi8EEESG_EEENS5_IJSG_SC_EEEEEEEvNS4_8identityENS4_23SM90_TMA_LOAD_MULTICASTES1B_vS1C_EENS_8epilogue10collective6detail29Sm90TmaWarpSpecializedAdapterINS1G_15DefaultEpilogueISK_SL_SL_NS1F_6thread17LinearCombinationISK_Li1EffLNS1K_9ScaleType4KindE0ELNS_15FloatRoundStyleE2ESK_EENS1_15EpilogueDefaultEEEEEvvEEEEvNT_6ParamsE --------------------------
	.section	.nv.shared._ZN7cutlass13device_kernelINS_4gemm6kernel13GemmUniversalIN4cute5tupleIJiiiiEEENS1_10collective13CollectiveMmaINS1_37MainloopSm90TmaGmmaWarpSpecializedFP8ILi5ENS5_IJNS4_1CILi2EEENSA_ILi1EEESC_EEENS1_35KernelTmaWarpSpecializedCooperativeEEENS5_IJNSA_ILi128EEENSA_ILi48EEENSA_ILi256EEEEEENS_12float_e4m3_tENS5_IJlSC_lEEESK_SL_NS4_8TiledMMAINS4_8MMA_AtomIJNS4_4SM904GMMA30MMA_64x16x32_F32E4M3E4M3_SS_TNILNSP_7ScaleInE1ELSR_1EEEEEENS4_6LayoutISD_NS5_IJSC_NSA_ILi0EEESV_EEEEENS5_IJNS4_10UnderscoreESY_SY_EEEEENS4_13SM90_TMA_LOADENS4_14ComposedLayoutINS4_7SwizzleILi3ELi4ELi3EEENS4_18smem_ptr_flag_bitsILi8EEENSU_INS5_IJNSA_ILi8EEESG_EEENS5_IJSG_SC_EEEEEEEvNS4_8identityENS4_23SM90_TMA_LOAD_MULTICASTES1B_vS1C_EENS_8epilogue10collective6detail29Sm90TmaWarpSpecializedAdapterINS1G_15DefaultEpilogueISK_SL_SL_NS1F_6thread17LinearCombinationISK_Li1EffLNS1K_9ScaleType4KindE0ELNS_15FloatRoundStyleE2ESK_EENS1_15EpilogueDefaultEEEEEvvEEEEvNT_6ParamsE,"aw",@nobits
	.sectionflags	@""
	.align	16
	.zero		1024


//--------------------- .nv.shared.reserved.0     --------------------------
	.section	.nv.shared.reserved.0,"aw",@nobits
	.weak		__nv_reservedSMEM_offset_0_alias
	.size		__nv_reservedSMEM_offset_0_alias, 0, 0
	.other		__nv_reservedSMEM_offset_0_alias,@"STO_CUDA_RESERVED_SHARED STV_DEFAULT"
__nv_reservedSMEM_offset_0_alias:
	.zero		0


//--------------------- .nv.global                --------------------------
	.section	.nv.global,"aw",@nobits
.nv.global:
	.type		_ZN40_INTERNAL_4148d1c1_4_k_cu_dd2bf144_113644cute1_E,@object
	.size		_ZN40_INTERNAL_4148d1c1_4_k_cu_dd2bf144_113644cute1_E,(_ZN40_INTERNAL_4148d1c1_4_k_cu_dd2bf144_113644cuda3std3__45__cpo6cbeginE - _ZN40_INTERNAL_4148d1c1_4_k_cu_dd2bf144_113644cute1_E)
_ZN40_INTERNAL_4148d1c1_4_k_cu_dd2bf144_113644cute1_E:
	.zero		1
	.type		_ZN40_INTERNAL_4148d1c1_4_k_cu_dd2bf144_113644cuda3std3__45__cpo6cbeginE,@object
	.size		_ZN40_INTERNAL_4148d1c1_4_k_cu_dd2bf144_113644cuda3std3__45__cpo6cbeginE,(_ZN40_INTERNAL_4148d1c1_4_k_cu_dd2bf144_113644cuda3std3__48in_placeE - _ZN40_INTERNAL_4148d1c1_4_k_cu_dd2bf144_113644cuda3std3__45__cpo6cbeginE)
_ZN40_INTERNAL_4148d1c1_4_k_cu_dd2bf144_113644cuda3std3__45__cpo6cbeginE:
	.zero		1
	.type		_ZN40_INTERNAL_4148d1c1_4_k_cu_dd2bf144_113644cuda3std3__48in_placeE,@object
	.size		_ZN40_INTERNAL_4148d1c1_4_k_cu_dd2bf144_113644cuda3std3__48in_placeE,(_ZN40_INTERNAL_4148d1c1_4_k_cu_dd2bf144_113644cuda3std6ranges3__45__cpo9iter_moveE - _ZN40_INTERNAL_4148d1c1_4_k_cu_dd2bf144_113644cuda3std3__48in_placeE)
_ZN40_INTERNAL_4148d1c1_4_k_cu_dd2bf144_113644cuda3std3__48in_placeE:
	.zero		1
	.type		_ZN40_INTERNAL_4148d1c1_4_k_cu_dd2bf144_113644cuda3std6ranges3__45__cpo9iter_moveE,@object
	.size		_ZN40_INTERNAL_4148d1c1_4_k_cu_dd2bf144_113644cuda3std6ranges3__45__cpo9iter_moveE,(_ZN40_INTERNAL_4148d1c1_4_k_cu_dd2bf144_113644cuda3std3__45__cpo5beginE - _ZN40_INTERNAL_4148d1c1_4_k_cu_dd2bf144_113644cuda3std6ranges3__45__cpo9iter_moveE)
_ZN40_INTERNAL_4148d1c1_4_k_cu_dd2bf144_113644cuda3std6ranges3__45__cpo9iter_moveE:
	.zero		1
	.type		_ZN40_INTERNAL_4148d1c1_4_k_cu_dd2bf144_113644cuda3std3__45__cpo5beginE,@object
	.size		_ZN40_INTERNAL_4148d1c1_4_k_cu_dd2bf144_113644cuda3std3__45__cpo5beginE,(_ZN40_INTERNAL_4148d1c1_4_k_cu_dd2bf144_113644cuda3std3__442_GLOBAL__N__4148d1c1_4_k_cu_dd2bf144_113646ignoreE - _ZN40_INTERNAL_4148d1c1_4_k_cu_dd2bf144_113644cuda3std3__45__cpo5beginE)
_ZN40_INTERNAL_4148d1c1_4_k_cu_dd2bf144_113644cuda3std3__45__cpo5beginE:
	.zero		1
	.type		_ZN40_INTERNAL_4148d1c1_4_k_cu_dd2bf144_113644cuda3std3__442_GLOBAL__N__4148d1c1_4_k_cu_dd2bf144_113646ignoreE,@object
	.size		_ZN40_INTERNAL_4148d1c1_4_k_cu_dd2bf144_113644cuda3std3__442_GLOBAL__N__4148d1c1_4_k_cu_dd2bf144_113646ignoreE,(_ZN40_INTERNAL_4148d1c1_4_k_cu_dd2bf144_113644cute7productE - _ZN40_INTERNAL_4148d1c1_4_k_cu_dd2bf144_113644cuda3std3__442_GLOBAL__N__4148d1c1_4_k_cu_dd2bf144_113646ignoreE)
_ZN40_INTERNAL_4148d1c1_4_k_cu_dd2bf144_113644cuda3std3__442_GLOBAL__N__4148d1c1_4_k_cu_dd2bf144_113646ignoreE:
	.zero		1
	.type		_ZN40_INTERNAL_4148d1c1_4_k_cu_dd2bf144_113644cute7productE,@object
	.size		_ZN40_INTERNAL_4148d1c1_4_k_cu_dd2bf144_113644cute7productE,(_ZN40_INTERNAL_4148d1c1_4_k_cu_dd2bf144_113644cuda3std3__45__cpo3endE - _ZN40_INTERNAL_4148d1c1_4_k_cu_dd2bf144_113644cute7productE)
_ZN40_INTERNAL_4148d1c1_4_k_cu_dd2bf144_113644cute7productE:
	.zero		1
	.type		_ZN40_INTERNAL_4148d1c1_4_k_cu_dd2bf144_113644cuda3std3__45__cpo3endE,@object
	.size		_ZN40_INTERNAL_4148d1c1_4_k_cu_dd2bf144_113644cuda3std3__45__cpo3endE,(_ZN40_INTERNAL_4148d1c1_4_k_cu_dd2bf144_113644cuda3std3__419piecewise_constructE - _ZN40_INTERNAL_4148d1c1_4_k_cu_dd2bf144_113644cuda3std3__45__cpo3endE)
_ZN40_INTERNAL_4148d1c1_4_k_cu_dd2bf144_113644cuda3std3__45__cpo3endE:
	.zero		1
	.type		_ZN40_INTERNAL_4148d1c1_4_k_cu_dd2bf144_113644cuda3std3__419piecewise_constructE,@object
	.size		_ZN40_INTERNAL_4148d1c1_4_k_cu_dd2bf144_113644cuda3std3__419piecewise_constructE,(_ZN40_INTERNAL_4148d1c1_4_k_cu_dd2bf144_113644cuda3std3__45__cpo4cendE - _ZN40_INTERNAL_4148d1c1_4_k_cu_dd2bf144_113644cuda3std3__419piecewise_constructE)
_ZN40_INTERNAL_4148d1c1_4_k_cu_dd2bf144_113644cuda3std3__419piecewise_constructE:
	.zero		1
	.type		_ZN40_INTERNAL_4148d1c1_4_k_cu_dd2bf144_113644cuda3std3__45__cpo4cendE,@object
	.size		_ZN40_INTERNAL_4148d1c1_4_k_cu_dd2bf144_113644cuda3std3__45__cpo4cendE,(_ZN40_INTERNAL_4148d1c1_4_k_cu_dd2bf144_113644cuda3std6ranges3__45__cpo4swapE - _ZN40_INTERNAL_4148d1c1_4_k_cu_dd2bf144_113644cuda3std3__45__cpo4cendE)
_ZN40_INTERNAL_4148d1c1_4_k_cu_dd2bf144_113644cuda3std3__45__cpo4cendE:
	.zero		1
	.type		_ZN40_INTERNAL_4148d1c1_4_k_cu_dd2bf144_113644cuda3std6ranges3__45__cpo4swapE,@object
	.size		_ZN40_INTERNAL_4148d1c1_4_k_cu_dd2bf144_113644cuda3std6ranges3__45__cpo4swapE,(.L_7 - _ZN40_INTERNAL_4148d1c1_4_k_cu_dd2bf144_113644cuda3std6ranges3__45__cpo4swapE)
_ZN40_INTERNAL_4148d1c1_4_k_cu_dd2bf144_113644cuda3std6ranges3__45__cpo4swapE:
	.zero		1
.L_7:


//--------------------- .nv.constant0._ZN7cutlass13device_kernelINS_4gemm6kernel13GemmUniversalIN4cute5tupleIJiiiiEEENS1_10collective13CollectiveMmaINS1_37MainloopSm90TmaGmmaWarpSpecializedFP8ILi5ENS5_IJNS4_1CILi2EEENSA_ILi1EEESC_EEENS1_35KernelTmaWarpSpecializedCooperativeEEENS5_IJNSA_ILi128EEENSA_ILi48EEENSA_ILi256EEEEEENS_12float_e4m3_tENS5_IJlSC_lEEESK_SL_NS4_8TiledMMAINS4_8MMA_AtomIJNS4_4SM904GMMA30MMA_64x16x32_F32E4M3E4M3_SS_TNILNSP_7ScaleInE1ELSR_1EEEEEENS4_6LayoutISD_NS5_IJSC_NSA_ILi0EEESV_EEEEENS5_IJNS4_10UnderscoreESY_SY_EEEEENS4_13SM90_TMA_LOADENS4_14ComposedLayoutINS4_7SwizzleILi3ELi4ELi3EEENS4_18smem_ptr_flag_bitsILi8EEENSU_INS5_IJNSA_ILi8EEESG_EEENS5_IJSG_SC_EEEEEEEvNS4_8identityENS4_23SM90_TMA_LOAD_MULTICASTES1B_vS1C_EENS_8epilogue10collective6detail29Sm90TmaWarpSpecializedAdapterINS1G_15DefaultEpilogueISK_SL_SL_NS1F_6thread17LinearCombinationISK_Li1EffLNS1K_9ScaleType4KindE0ELNS_15FloatRoundStyleE2ESK_EENS1_15EpilogueDefaultEEEEEvvEEEEvNT_6ParamsE --------------------------
	.section	.nv.constant0._ZN7cutlass13device_kernelINS_4gemm6kernel13GemmUniversalIN4cute5tupleIJiiiiEEENS1_10collective13CollectiveMmaINS1_37MainloopSm90TmaGmmaWarpSpecializedFP8ILi5ENS5_IJNS4_1CILi2EEENSA_ILi1EEESC_EEENS1_35KernelTmaWarpSpecializedCooperativeEEENS5_IJNSA_ILi128EEENSA_ILi48EEENSA_ILi256EEEEEENS_12float_e4m3_tENS5_IJlSC_lEEESK_SL_NS4_8TiledMMAINS4_8MMA_AtomIJNS4_4SM904GMMA30MMA_64x16x32_F32E4M3E4M3_SS_TNILNSP_7ScaleInE1ELSR_1EEEEEENS4_6LayoutISD_NS5_IJSC_NSA_ILi0EEESV_EEEEENS5_IJNS4_10UnderscoreESY_SY_EEEEENS4_13SM90_TMA_LOADENS4_14ComposedLayoutINS4_7SwizzleILi3ELi4ELi3EEENS4_18smem_ptr_flag_bitsILi8EEENSU_INS5_IJNSA_ILi8EEESG_EEENS5_IJSG_SC_EEEEEEEvNS4_8identityENS4_23SM90_TMA_LOAD_MULTICASTES1B_vS1C_EENS_8epilogue10collective6detail29Sm90TmaWarpSpecializedAdapterINS1G_15DefaultEpilogueISK_SL_SL_NS1F_6thread17LinearCombinationISK_Li1EffLNS1K_9ScaleType4KindE0ELNS_15FloatRoundStyleE2ESK_EENS1_15EpilogueDefaultEEEEEvvEEEEvNT_6ParamsE,"a",@progbits
	.sectionflags	@""
	.align	4
.nv.constant0._ZN7cutlass13device_kernelINS_4gemm6kernel13GemmUniversalIN4cute5tupleIJiiiiEEENS1_10collective13CollectiveMmaINS1_37MainloopSm90TmaGmmaWarpSpecializedFP8ILi5ENS5_IJNS4_1CILi2EEENSA_ILi1EEESC_EEENS1_35KernelTmaWarpSpecializedCooperativeEEENS5_IJNSA_ILi128EEENSA_ILi48EEENSA_ILi256EEEEEENS_12float_e4m3_tENS5_IJlSC_lEEESK_SL_NS4_8TiledMMAINS4_8MMA_AtomIJNS4_4SM904GMMA30MMA_64x16x32_F32E4M3E4M3_SS_TNILNSP_7ScaleInE1ELSR_1EEEEEENS4_6LayoutISD_NS5_IJSC_NSA_ILi0EEESV_EEEEENS5_IJNS4_10UnderscoreESY_SY_EEEEENS4_13SM90_TMA_LOADENS4_14ComposedLayoutINS4_7SwizzleILi3ELi4ELi3EEENS4_18smem_ptr_flag_bitsILi8EEENSU_INS5_IJNSA_ILi8EEESG_EEENS5_IJSG_SC_EEEEEEEvNS4_8identityENS4_23SM90_TMA_LOAD_MULTICASTES1B_vS1C_EENS_8epilogue10collective6detail29Sm90TmaWarpSpecializedAdapterINS1G_15DefaultEpilogueISK_SL_SL_NS1F_6thread17LinearCombinationISK_Li1EffLNS1K_9ScaleType4KindE0ELNS_15FloatRoundStyleE2ESK_EENS1_15EpilogueDefaultEEEEEvvEEEEvNT_6ParamsE:
	.zero		1664


//--------------------- SYMBOLS --------------------------

	.type		.nv.reservedSmem.offset0,@object
	.size		.nv.reservedSmem.offset0,0x4
